	.target	sm_90a

	.elftype	@"ET_EXEC"


//--------------------- .note.nv.tkinfo           --------------------------
	.section	.note.nv.tkinfo,"",@"SHT_NOTE"
	.sectionflags	@"SHF_NOTE_NV_TKINFO"
	.tkinfo
        /*0018*/ 	.word	0x00000002
        /*0030*/ 	.string	""
        /*0030*/ 	.string	"ptxas"
        /*0030*/ 	.string	"Cuda compilation tools, release 13.0, V13.0.88"
        /*0030*/ 	.string	"Build cuda_13.0.r13.0/compiler.36424714_0"
        /*0030*/ 	.string	"-arch sm_90a -m 64 "



//--------------------- .note.nv.cuinfo           --------------------------
	.section	.note.nv.cuinfo,"",@"SHT_NOTE"
	.sectionflags	@"SHF_NOTE_NV_CUINFO"
        /*0018*/ 	.short	0x0002
        /*001a*/ 	.short	0x005a
        /*001c*/ 	.short	0x0082
	.zero		2


//--------------------- .nv.info                  --------------------------
	.section	.nv.info,"",@"SHT_CUDA_INFO"
	.align	4


	//----- nvinfo : EIATTR_REGCOUNT
	.align		4
        /*0000*/ 	.byte	0x04, 0x2f
        /*0002*/ 	.short	(.L_15 - .L_14)
	.align		4
.L_14:
        /*0004*/ 	.word	index@(_ZN7cutlass13device_kernelINS_4gemm6kernel13GemmUniversalIN4cute5tupleIJiiiiEEENS1_10collective13CollectiveMmaINS1_34MainloopSm90TmaGmmaWarpSpecializedILi2ENS5_IJNS4_1CILi1EEESB_SB_EEENS1_35KernelTmaWarpSpecializedCooperativeEEENS5_IJNSA_ILi256EEENSA_ILi48EEESF_EEEaNS5_IJlSB_lEEEaSI_NS4_8TiledMMAINS4_8MMA_AtomIJNS4_4SM904GMMA26MMA_64x16x32_S32S8S8_SS_TNEEEENS4_6LayoutINS5_IJNSA_ILi2EEESB_SB_EEENS5_IJSB_NSA_ILi0EEESS_EEEEENS5_IJNS4_10UnderscoreESV_SV_EEEEENS4_13SM90_TMA_LOADENS4_14ComposedLayoutINS4_7SwizzleILi3ELi4ELi3EEENS4_18smem_ptr_flag_bitsILi8EEENSP_INS5_IJNSA_ILi8EEENSA_ILi128EEEEEENS5_IJS15_SB_EEEEEEEvNS4_8identityESY_S19_vS1A_EENS_8epilogue10collective6detail29Sm90TmaWarpSpecializedAdapterINS1D_15DefaultEpilogueIaSI_SI_NS1C_6thread17LinearCombinationIaLi1EiiLNS1H_9ScaleType4KindE0ELNS_15FloatRoundStyleE2EaEENS1_15EpilogueDefaultEEEEEvvEEEEvNT_6ParamsE)
        /*0008*/ 	.word	0x000000a8


	//----- nvinfo : EIATTR_FRAME_SIZE
	.align		4
.L_15:
        /*000c*/ 	.byte	0x04, 0x11
        /*000e*/ 	.short	(.L_17 - .L_16)
	.align		4
.L_16:
        /*0010*/ 	.word	index@(_ZN7cutlass13device_kernelINS_4gemm6kernel13GemmUniversalIN4cute5tupleIJiiiiEEENS1_10collective13CollectiveMmaINS1_34MainloopSm90TmaGmmaWarpSpecializedILi2ENS5_IJNS4_1CILi1EEESB_SB_EEENS1_35KernelTmaWarpSpecializedCooperativeEEENS5_IJNSA_ILi256EEENSA_ILi48EEESF_EEEaNS5_IJlSB_lEEEaSI_NS4_8TiledMMAINS4_8MMA_AtomIJNS4_4SM904GMMA26MMA_64x16x32_S32S8S8_SS_TNEEEENS4_6LayoutINS5_IJNSA_ILi2EEESB_SB_EEENS5_IJSB_NSA_ILi0EEESS_EEEEENS5_IJNS4_10UnderscoreESV_SV_EEEEENS4_13SM90_TMA_LOADENS4_14ComposedLayoutINS4_7SwizzleILi3ELi4ELi3EEENS4_18smem_ptr_flag_bitsILi8EEENSP_INS5_IJNSA_ILi8EEENSA_ILi128EEEEEENS5_IJS15_SB_EEEEEEEvNS4_8identityESY_S19_vS1A_EENS_8epilogue10collective6detail29Sm90TmaWarpSpecializedAdapterINS1D_15DefaultEpilogueIaSI_SI_NS1C_6thread17LinearCombinationIaLi1EiiLNS1H_9ScaleType4KindE0ELNS_15FloatRoundStyleE2EaEENS1_15EpilogueDefaultEEEEEvvEEEEvNT_6ParamsE)
        /*0014*/ 	.word	0x00000000


	//----- nvinfo : EIATTR_MIN_STACK_SIZE
	.align		4
.L_17:
        /*0018*/ 	.byte	0x04, 0x12
        /*001a*/ 	.short	(.L_19 - .L_18)
	.align		4
.L_18:
        /*001c*/ 	.word	index@(_ZN7cutlass13device_kernelINS_4gemm6kernel13GemmUniversalIN4cute5tupleIJiiiiEEENS1_10collective13CollectiveMmaINS1_34MainloopSm90TmaGmmaWarpSpecializedILi2ENS5_IJNS4_1CILi1EEESB_SB_EEENS1_35KernelTmaWarpSpecializedCooperativeEEENS5_IJNSA_ILi256EEENSA_ILi48EEESF_EEEaNS5_IJlSB_lEEEaSI_NS4_8TiledMMAINS4_8MMA_AtomIJNS4_4SM904GMMA26MMA_64x16x32_S32S8S8_SS_TNEEEENS4_6LayoutINS5_IJNSA_ILi2EEESB_SB_EEENS5_IJSB_NSA_ILi0EEESS_EEEEENS5_IJNS4_10UnderscoreESV_SV_EEEEENS4_13SM90_TMA_LOADENS4_14ComposedLayoutINS4_7SwizzleILi3ELi4ELi3EEENS4_18smem_ptr_flag_bitsILi8EEENSP_INS5_IJNSA_ILi8EEENSA_ILi128EEEEEENS5_IJS15_SB_EEEEEEEvNS4_8identityESY_S19_vS1A_EENS_8epilogue10collective6detail29Sm90TmaWarpSpecializedAdapterINS1D_15DefaultEpilogueIaSI_SI_NS1C_6thread17LinearCombinationIaLi1EiiLNS1H_9ScaleType4KindE0ELNS_15FloatRoundStyleE2EaEENS1_15EpilogueDefaultEEEEEvvEEEEvNT_6ParamsE)
        /*0020*/ 	.word	0x00000000
.L_19:


//--------------------- .nv.compat                --------------------------
	.section	.nv.compat,"",@"SHT_CUDA_COMPAT_INFO"
	.align	4
        /*0000*/ 	.byte	0x02, 0x09, 0x01, 0x00, 0x02, 0x02, 0x04, 0x00, 0x02, 0x05, 0x05, 0x00, 0x03, 0x07, 0x01, 0x01
        /*0010*/ 	.byte	0x02, 0x03, 0x01, 0x00, 0x02, 0x06, 0x01, 0x00, 0x04, 0x0b, 0x08, 0x00, 0x00, 0x00, 0x00, 0x00
        /*0020*/ 	.byte	0x00, 0x00, 0x00, 0x00


//--------------------- .nv.info._ZN7cutlass13device_kernelINS_4gemm6kernel13GemmUniversalIN4cute5tupleIJiiiiEEENS1_10collective13CollectiveMmaINS1_34MainloopSm90TmaGmmaWarpSpecializedILi2ENS5_IJNS4_1CILi1EEESB_SB_EEENS1_35KernelTmaWarpSpecializedCooperativeEEENS5_IJNSA_ILi256EEENSA_ILi48EEESF_EEEaNS5_IJlSB_lEEEaSI_NS4_8TiledMMAINS4_8MMA_AtomIJNS4_4SM904GMMA26MMA_64x16x32_S32S8S8_SS_TNEEEENS4_6LayoutINS5_IJNSA_ILi2EEESB_SB_EEENS5_IJSB_NSA_ILi0EEESS_EEEEENS5_IJNS4_10UnderscoreESV_SV_EEEEENS4_13SM90_TMA_LOADENS4_14ComposedLayoutINS4_7SwizzleILi3ELi4ELi3EEENS4_18smem_ptr_flag_bitsILi8EEENSP_INS5_IJNSA_ILi8EEENSA_ILi128EEEEEENS5_IJS15_SB_EEEEEEEvNS4_8identityESY_S19_vS1A_EENS_8epilogue10collective6detail29Sm90TmaWarpSpecializedAdapterINS1D_15DefaultEpilogueIaSI_SI_NS1C_6thread17LinearCombinationIaLi1EiiLNS1H_9ScaleType4KindE0ELNS_15FloatRoundStyleE2EaEENS1_15EpilogueDefaultEEEEEvvEEEEvNT_6ParamsE --------------------------
	.section	.nv.info._ZN7cutlass13device_kernelINS_4gemm6kernel13GemmUniversalIN4cute5tupleIJiiiiEEENS1_10collective13CollectiveMmaINS1_34MainloopSm90TmaGmmaWarpSpecializedILi2ENS5_IJNS4_1CILi1EEESB_SB_EEENS1_35KernelTmaWarpSpecializedCooperativeEEENS5_IJNSA_ILi256EEENSA_ILi48EEESF_EEEaNS5_IJlSB_lEEEaSI_NS4_8TiledMMAINS4_8MMA_AtomIJNS4_4SM904GMMA26MMA_64x16x32_S32S8S8_SS_TNEEEENS4_6LayoutINS5_IJNSA_ILi2EEESB_SB_EEENS5_IJSB_NSA_ILi0EEESS_EEEEENS5_IJNS4_10UnderscoreESV_SV_EEEEENS4_13SM90_TMA_LOADENS4_14ComposedLayoutINS4_7SwizzleILi3ELi4ELi3EEENS4_18smem_ptr_flag_bitsILi8EEENSP_INS5_IJNSA_ILi8EEENSA_ILi128EEEEEENS5_IJS15_SB_EEEEEEEvNS4_8identityESY_S19_vS1A_EENS_8epilogue10collective6detail29Sm90TmaWarpSpecializedAdapterINS1D_15DefaultEpilogueIaSI_SI_NS1C_6thread17LinearCombinationIaLi1EiiLNS1H_9ScaleType4KindE0ELNS_15FloatRoundStyleE2EaEENS1_15EpilogueDefaultEEEEEvvEEEEvNT_6ParamsE,"",@"SHT_CUDA_INFO"
	.sectionflags	@""
	.align	4


	//----- nvinfo : EIATTR_CUDA_API_VERSION
	.align		4
        /*0000*/ 	.byte	0x04, 0x37
        /*0002*/ 	.short	(.L_21 - .L_20)
.L_20:
        /*0004*/ 	.word	0x00000082


	//----- nvinfo : EIATTR_KPARAM_INFO
	.align		4
.L_21:
        /*0008*/ 	.byte	0x04, 0x17
        /*000a*/ 	.short	(.L_23 - .L_22)
.L_22:
        /*000c*/ 	.word	0x00000000
        /*0010*/ 	.short	0x0000
        /*0012*/ 	.short	0x0070
        /*0014*/ 	.byte	0x00, 0xf0, 0x01, 0x10


	//----- nvinfo : EIATTR_SPARSE_MMA_MASK
	.align		4
.L_23:
        /*0018*/ 	.byte	0x03, 0x50
        /*001a*/ 	.short	0x0000


	//----- nvinfo : EIATTR_MAXREG_COUNT
	.align		4
        /*001c*/ 	.byte	0x03, 0x1b
        /*001e*/ 	.short	0x00a8


	//----- nvinfo : EIATTR_NUM_BARRIERS
	.align		4
        /*0020*/ 	.byte	0x02, 0x4c
        /*0022*/ 	.byte	0x01
	.zero		1


	//----- nvinfo : EIATTR_EXTERNS
	.align		4
        /*0024*/ 	.byte	0x04, 0x0f
        /*0026*/ 	.short	(.L_25 - .L_24)


	//   ....[0]....
	.align		4
.L_24:
        /*0028*/ 	.word	index@(__assertfail)


	//----- nvinfo : EIATTR_MERCURY_ISA_VERSION
	.align		4
.L_25:
        /*002c*/ 	.byte	0x03, 0x5f
        /*002e*/ 	.short	0x0101


	//----- nvinfo : EIATTR_INT_WARP_WIDE_INSTR_OFFSETS
	.align		4
        /*0030*/ 	.byte	0x04, 0x31
        /*0032*/ 	.short	(.L_27 - .L_26)


	//   ....[0]....
.L_26:
        /*0034*/ 	.word	0x00000370


	//   ....[1]....
        /*0038*/ 	.word	0x00000380


	//   ....[2]....
        /*003c*/ 	.word	0x000004a0


	//----- nvinfo : EIATTR_COOP_GROUP_MASK_REGIDS
	.align		4
.L_27:
        /*0040*/ 	.byte	0x04, 0x29
        /*0042*/ 	.short	(.L_29 - .L_28)


	//   ....[0]....
.L_28:
        /*0044*/ 	.word	0xffffffff


	//   ....[1]....
        /*0048*/ 	.word	0xffffffff


	//   ....[2]....
        /*004c*/ 	.word	0xffffffff


	//   ....[3]....
        /*0050*/ 	.word	0xffffffff


	//   ....[4]....
        /*0054*/ 	.word	0xffffffff


	//----- nvinfo : EIATTR_COOP_GROUP_INSTR_OFFSETS
	.align		4
.L_29:
        /*0058*/ 	.byte	0x04, 0x28
        /*005a*/ 	.short	(.L_31 - .L_30)


	//   ....[0]....
.L_30:
        /*005c*/ 	.word	0x00000060


	//   ....[1]....
        /*0060*/ 	.word	0x00000070


	//   ....[2]....
        /*0064*/ 	.word	0x00000130


	//   ....[3]....
        /*0068*/ 	.word	0x00000280


	//   ....[4]....
        /*006c*/ 	.word	0x00001120


	//----- nvinfo : EIATTR_REG_RECONFIG
	.align		4
.L_31:
        /*0070*/ 	.byte	0x01, 0x54
	.zero		2


	//----- nvinfo : EIATTR_SYSCALL_OFFSETS
	.align		4
        /*0074*/ 	.byte	0x04, 0x46
        /*0076*/ 	.short	(.L_33 - .L_32)


	//   ....[0]....
.L_32:
        /*0078*/ 	.word	0x00001310


	//----- nvinfo : EIATTR_MBARRIER_INSTR_OFFSETS
	.align		4
.L_33:
        /*007c*/ 	.byte	0x04, 0x39
        /*007e*/ 	.short	(.L_35 - .L_34)


	//   ....[0]....
.L_34:
        /*0080*/ 	.word	0x00000230
        /*0084*/ 	.word	0x000000ff
        /*0088*/ 	.word	0x00000000
        /*008c*/ 	.short	0x0100
        /*008e*/ 	.byte	0x08
	.zero		1


	//   ....[1]....
        /*0090*/ 	.word	0x00000240
        /*0094*/ 	.word	0x000000ff
        /*0098*/ 	.word	0x00000010
        /*009c*/ 	.short	0x0100
        /*009e*/ 	.byte	0x08
	.zero		1


	//   ....[2]....
        /*00a0*/ 	.word	0x00000250
        /*00a4*/ 	.word	0x000000ff
        /*00a8*/ 	.word	0x00000008
        /*00ac*/ 	.short	0x0100
        /*00ae*/ 	.byte	0x08
	.zero		1


	//   ....[3]....
        /*00b0*/ 	.word	0x00000260
        /*00b4*/ 	.word	0x000000ff
        /*00b8*/ 	.word	0x00000018
        /*00bc*/ 	.short	0x0100
        /*00be*/ 	.byte	0x08
	.zero		1


	//   ....[4]....
        /*00c0*/ 	.word	0x00000520
        /*00c4*/ 	.word	0x000000ff
        /*00c8*/ 	.word	0x00000030
        /*00cc*/ 	.short	0x0100
        /*00ce*/ 	.byte	0x08
	.zero		1


	//   ....[5]....
        /*00d0*/ 	.word	0x00000580
        /*00d4*/ 	.word	0x000000ff
        /*00d8*/ 	.word	0x00000038
        /*00dc*/ 	.short	0x0100
        /*00de*/ 	.byte	0x08
	.zero		1


	//   ....[6]....
        /*00e0*/ 	.word	0x000013e0
        /*00e4*/ 	.word	0x00000003
        /*00e8*/ 	.word	0x00000000
        /*00ec*/ 	.short	0x010a
        /*00ee*/ 	.byte	0x3f
	.zero		1


	//   ....[7]....
        /*00f0*/ 	.word	0x00001440
        /*00f4*/ 	.word	0x00000003
        /*00f8*/ 	.word	0x00000000
        /*00fc*/ 	.short	0x010a
        /*00fe*/ 	.byte	0x3f
	.zero		1


	//   ....[8]....
        /*0100*/ 	.word	0x00002870
        /*0104*/ 	.word	0x00000005
        /*0108*/ 	.word	0x00000000
        /*010c*/ 	.short	0x010a
        /*010e*/ 	.byte	0x3f
	.zero		1


	//   ....[9]....
        /*0110*/ 	.word	0x000028b0
        /*0114*/ 	.word	0x00000005
        /*0118*/ 	.word	0x00000000
        /*011c*/ 	.short	0x010a
        /*011e*/ 	.byte	0x3f
	.zero		1


	//   ....[10]....
        /*0120*/ 	.word	0x00003bd0
        /*0124*/ 	.word	0x00000004
        /*0128*/ 	.word	0x00000000
        /*012c*/ 	.short	0x0101
        /*012e*/ 	.byte	0x3f
	.zero		1


	//   ....[11]....
        /*0130*/ 	.word	0x00003d70
        /*0134*/ 	.word	0x00000000
        /*0138*/ 	.word	0x00000000
        /*013c*/ 	.short	0x0101
        /*013e*/ 	.byte	0x3f
	.zero		1


	//   ....[12]....
        /*0140*/ 	.word	0x00007670
        /*0144*/ 	.word	0x0000000e
        /*0148*/ 	.word	0x00000010
        /*014c*/ 	.short	0x010a
        /*014e*/ 	.byte	0x3f
	.zero		1


	//   ....[13]....
        /*0150*/ 	.word	0x00007af0
        /*0154*/ 	.word	0x00000005
        /*0158*/ 	.word	0x00000038
        /*015c*/ 	.short	0x0101
        /*015e*/ 	.byte	0x3f
	.zero		1


	//   ....[14]....
        /*0160*/ 	.word	0x00008200
        /*0164*/ 	.word	0x00000007
        /*0168*/ 	.word	0x00000000
        /*016c*/ 	.short	0x010a
        /*016e*/ 	.byte	0x3f
	.zero		1


	//   ....[15]....
        /*0170*/ 	.word	0x00008280
        /*0174*/ 	.word	0x00000003
        /*0178*/ 	.word	0x00000000
        /*017c*/ 	.short	0x010a
        /*017e*/ 	.byte	0x3f
	.zero		1


	//   ....[16]....
        /*0180*/ 	.word	0x000082e0
        /*0184*/ 	.word	0x00000003
        /*0188*/ 	.word	0x00000000
        /*018c*/ 	.short	0x010a
        /*018e*/ 	.byte	0x3f
	.zero		1


	//   ....[17]....
        /*0190*/ 	.word	0x00008330
        /*0194*/ 	.word	0x00000005
        /*0198*/ 	.word	0x00000000
        /*019c*/ 	.short	0x010a
        /*019e*/ 	.byte	0x3f
	.zero		1


	//   ....[18]....
        /*01a0*/ 	.word	0x00008400
        /*01a4*/ 	.word	0x0000000e
        /*01a8*/ 	.word	0x00000010
        /*01ac*/ 	.short	0x010a
        /*01ae*/ 	.byte	0x3f
	.zero		1


	//   ....[19]....
        /*01b0*/ 	.word	0x000084d0
        /*01b4*/ 	.word	0x00000007
        /*01b8*/ 	.word	0x00000000
        /*01bc*/ 	.short	0x010a
        /*01be*/ 	.byte	0x3f
	.zero		1


	//----- nvinfo : EIATTR_NUM_MBARRIERS
	.align		4
.L_35:
        /*01c0*/ 	.byte	0x03, 0x38
        /*01c2*/ 	.short	0x0006


	//----- nvinfo : EIATTR_EXIT_INSTR_OFFSETS
	.align		4
        /*01c4*/ 	.byte	0x04, 0x1c
        /*01c6*/ 	.short	(.L_37 - .L_36)


	//   ....[0]....
.L_36:
        /*01c8*/ 	.word	0x00000620


	//   ....[1]....
        /*01cc*/ 	.word	0x00000ee0


	//   ....[2]....
        /*01d0*/ 	.word	0x00006d50


	//   ....[3]....
        /*01d4*/ 	.word	0x00007380


	//   ....[4]....
        /*01d8*/ 	.word	0x000082d0


	//----- nvinfo : EIATTR_MAX_THREADS
	.align		4
.L_37:
        /*01dc*/ 	.byte	0x04, 0x05
        /*01de*/ 	.short	(.L_39 - .L_38)
.L_38:
        /*01e0*/ 	.word	0x00000180
        /*01e4*/ 	.word	0x00000001
        /*01e8*/ 	.word	0x00000001


	//----- nvinfo : EIATTR_CRS_STACK_SIZE
	.align		4
.L_39:
        /*01ec*/ 	.byte	0x04, 0x1e
        /*01ee*/ 	.short	(.L_41 - .L_40)
.L_40:
        /*01f0*/ 	.word	0x00000000


	//----- nvinfo : EIATTR_CBANK_PARAM_SIZE
	.align		4
.L_41:
        /*01f4*/ 	.byte	0x03, 0x19
        /*01f6*/ 	.short	0x0470


	//----- nvinfo : EIATTR_PARAM_CBANK
	.align		4
        /*01f8*/ 	.byte	0x04, 0x0a
        /*01fa*/ 	.short	(.L_43 - .L_42)
	.align		4
.L_42:
        /*01fc*/ 	.word	index@(.nv.constant0._ZN7cutlass13device_kernelINS_4gemm6kernel13GemmUniversalIN4cute5tupleIJiiiiEEENS1_10collective13CollectiveMmaINS1_34MainloopSm90TmaGmmaWarpSpecializedILi2ENS5_IJNS4_1CILi1EEESB_SB_EEENS1_35KernelTmaWarpSpecializedCooperativeEEENS5_IJNSA_ILi256EEENSA_ILi48EEESF_EEEaNS5_IJlSB_lEEEaSI_NS4_8TiledMMAINS4_8MMA_AtomIJNS4_4SM904GMMA26MMA_64x16x32_S32S8S8_SS_TNEEEENS4_6LayoutINS5_IJNSA_ILi2EEESB_SB_EEENS5_IJSB_NSA_ILi0EEESS_EEEEENS5_IJNS4_10UnderscoreESV_SV_EEEEENS4_13SM90_TMA_LOADENS4_14ComposedLayoutINS4_7SwizzleILi3ELi4ELi3EEENS4_18smem_ptr_flag_bitsILi8EEENSP_INS5_IJNSA_ILi8EEENSA_ILi128EEEEEENS5_IJS15_SB_EEEEEEEvNS4_8identityESY_S19_vS1A_EENS_8epilogue10collective6detail29Sm90TmaWarpSpecializedAdapterINS1D_15DefaultEpilogueIaSI_SI_NS1C_6thread17LinearCombinationIaLi1EiiLNS1H_9ScaleType4KindE0ELNS_15FloatRoundStyleE2EaEENS1_15EpilogueDefaultEEEEEvvEEEEvNT_6ParamsE)
        /*0200*/ 	.short	0x0210
        /*0202*/ 	.short	0x0470


	//----- nvinfo : EIATTR_SW_WAR
	.align		4
.L_43:
        /*0204*/ 	.byte	0x04, 0x36
        /*0206*/ 	.short	(.L_45 - .L_44)
.L_44:
        /*0208*/ 	.word	0x00000008
.L_45:


//--------------------- .nv.callgraph             --------------------------
	.section	.nv.callgraph,"",@"SHT_CUDA_CALLGRAPH"
	.align	4
	.sectionentsize	8
	.align		4
        /*0000*/ 	.word	0x00000000
	.align		4
        /*0004*/ 	.word	0xffffffff
	.align		4
        /*0008*/ 	.word	index@(_ZN7cutlass13device_kernelINS_4gemm6kernel13GemmUniversalIN4cute5tupleIJiiiiEEENS1_10collective13CollectiveMmaINS1_34MainloopSm90TmaGmmaWarpSpecializedILi2ENS5_IJNS4_1CILi1EEESB_SB_EEENS1_35KernelTmaWarpSpecializedCooperativeEEENS5_IJNSA_ILi256EEENSA_ILi48EEESF_EEEaNS5_IJlSB_lEEEaSI_NS4_8TiledMMAINS4_8MMA_AtomIJNS4_4SM904GMMA26MMA_64x16x32_S32S8S8_SS_TNEEEENS4_6LayoutINS5_IJNSA_ILi2EEESB_SB_EEENS5_IJSB_NSA_ILi0EEESS_EEEEENS5_IJNS4_10UnderscoreESV_SV_EEEEENS4_13SM90_TMA_LOADENS4_14ComposedLayoutINS4_7SwizzleILi3ELi4ELi3EEENS4_18smem_ptr_flag_bitsILi8EEENSP_INS5_IJNSA_ILi8EEENSA_ILi128EEEEEENS5_IJS15_SB_EEEEEEEvNS4_8identityESY_S19_vS1A_EENS_8epilogue10collective6detail29Sm90TmaWarpSpecializedAdapterINS1D_15DefaultEpilogueIaSI_SI_NS1C_6thread17LinearCombinationIaLi1EiiLNS1H_9ScaleType4KindE0ELNS_15FloatRoundStyleE2EaEENS1_15EpilogueDefaultEEEEEvvEEEEvNT_6ParamsE)
	.align		4
        /*000c*/ 	.word	index@(__assertfail)
	.align		4
        /*0010*/ 	.word	0x00000000
	.align		4
        /*0014*/ 	.word	0xfffffffe
	.align		4
        /*0018*/ 	.word	0x00000000
	.align		4
        /*001c*/ 	.word	0xfffffffd
	.align		4
        /*0020*/ 	.word	0x00000000
	.align		4
        /*0024*/ 	.word	0xfffffffc


//--------------------- .nv.constant4             --------------------------
	.section	.nv.constant4,"a",@progbits
	.align	8
	.align		8
.nv.constant4:
        /*0000*/ 	.dword	__assertfail
	.align		8
        /*0008*/ 	.dword	__unnamed_1
	.align		8
        /*0010*/ 	.dword	_ZN39_INTERNAL_d4887f2f_4_k_cu_0f8dcd3f_95644cuda3std3__45__cpo5beginE
	.align		8
        /*0018*/ 	.dword	_ZN39_INTERNAL_d4887f2f_4_k_cu_0f8dcd3f_95644cuda3std3__45__cpo3endE
	.align		8
        /*0020*/ 	.dword	_ZN39_INTERNAL_d4887f2f_4_k_cu_0f8dcd3f_95644cuda3std3__45__cpo6cbeginE
	.align		8
        /*0028*/ 	.dword	_ZN39_INTERNAL_d4887f2f_4_k_cu_0f8dcd3f_95644cuda3std3__45__cpo4cendE
	.align		8
        /*0030*/ 	.dword	_ZN39_INTERNAL_d4887f2f_4_k_cu_0f8dcd3f_95644cuda3std3__441_GLOBAL__N__d4887f2f_4_k_cu_0f8dcd3f_95646ignoreE
	.align		8
        /*0038*/ 	.dword	_ZN39_INTERNAL_d4887f2f_4_k_cu_0f8dcd3f_95644cuda3std3__419piecewise_constructE
	.align		8
        /*0040*/ 	.dword	_ZN39_INTERNAL_d4887f2f_4_k_cu_0f8dcd3f_95644cuda3std3__48in_placeE
	.align		8
        /*0048*/ 	.dword	_ZN39_INTERNAL_d4887f2f_4_k_cu_0f8dcd3f_95644cuda3std6ranges3__45__cpo4swapE
	.align		8
        /*0050*/ 	.dword	_ZN39_INTERNAL_d4887f2f_4_k_cu_0f8dcd3f_95644cuda3std6ranges3__45__cpo9iter_moveE
	.align		8
        /*0058*/ 	.dword	_ZN39_INTERNAL_d4887f2f_4_k_cu_0f8dcd3f_95644cute7productE
	.align		8
        /*0060*/ 	.dword	_ZN39_INTERNAL_d4887f2f_4_k_cu_0f8dcd3f_95644cute1_E
	.align		8
        /*0068*/ 	.dword	$str$22
	.align		8
        /*0070*/ 	.dword	$str$23


//--------------------- .text._ZN7cutlass13device_kernelINS_4gemm6kernel13GemmUniversalIN4cute5tupleIJiiiiEEENS1_10collective13CollectiveMmaINS1_34MainloopSm90TmaGmmaWarpSpecializedILi2ENS5_IJNS4_1CILi1EEESB_SB_EEENS1_35KernelTmaWarpSpecializedCooperativeEEENS5_IJNSA_ILi256EEENSA_ILi48EEESF_EEEaNS5_IJlSB_lEEEaSI_NS4_8TiledMMAINS4_8MMA_AtomIJNS4_4SM904GMMA26MMA_64x16x32_S32S8S8_SS_TNEEEENS4_6LayoutINS5_IJNSA_ILi2EEESB_SB_EEENS5_IJSB_NSA_ILi0EEESS_EEEEENS5_IJNS4_10UnderscoreESV_SV_EEEEENS4_13SM90_TMA_LOADENS4_14ComposedLayoutINS4_7SwizzleILi3ELi4ELi3EEENS4_18smem_ptr_flag_bitsILi8EEENSP_INS5_IJNSA_ILi8EEENSA_ILi128EEEEEENS5_IJS15_SB_EEEEEEEvNS4_8identityESY_S19_vS1A_EENS_8epilogue10collective6detail29Sm90TmaWarpSpecializedAdapterINS1D_15DefaultEpilogueIaSI_SI_NS1C_6thread17LinearCombinationIaLi1EiiLNS1H_9ScaleType4KindE0ELNS_15FloatRoundStyleE2EaEENS1_15EpilogueDefaultEEEEEvvEEEEvNT_6ParamsE --------------------------
	.section	.text._ZN7cutlass13device_kernelINS_4gemm6kernel13GemmUniversalIN4cute5tupleIJiiiiEEENS1_10collective13CollectiveMmaINS1_34MainloopSm90TmaGmmaWarpSpecializedILi2ENS5_IJNS4_1CILi1EEESB_SB_EEENS1_35KernelTmaWarpSpecializedCooperativeEEENS5_IJNSA_ILi256EEENSA_ILi48EEESF_EEEaNS5_IJlSB_lEEEaSI_NS4_8TiledMMAINS4_8MMA_AtomIJNS4_4SM904GMMA26MMA_64x16x32_S32S8S8_SS_TNEEEENS4_6LayoutINS5_IJNSA_ILi2EEESB_SB_EEENS5_IJSB_NSA_ILi0EEESS_EEEEENS5_IJNS4_10UnderscoreESV_SV_EEEEENS4_13SM90_TMA_LOADENS4_14ComposedLayoutINS4_7SwizzleILi3ELi4ELi3EEENS4_18smem_ptr_flag_bitsILi8EEENSP_INS5_IJNSA_ILi8EEENSA_ILi128EEEEEENS5_IJS15_SB_EEEEEEEvNS4_8identityESY_S19_vS1A_EENS_8epilogue10collective6detail29Sm90TmaWarpSpecializedAdapterINS1D_15DefaultEpilogueIaSI_SI_NS1C_6thread17LinearCombinationIaLi1EiiLNS1H_9ScaleType4KindE0ELNS_15FloatRoundStyleE2EaEENS1_15EpilogueDefaultEEEEEvvEEEEvNT_6ParamsE,"ax",@progbits
	.align	128
.text._ZN7cutlass13device_kernelINS_4gemm6kernel13GemmUniversalIN4cute5tupleIJiiiiEEENS1_10collective13CollectiveMmaINS1_34MainloopSm90TmaGmmaWarpSpecializedILi2ENS5_IJNS4_1CILi1EEESB_SB_EEENS1_35KernelTmaWarpSpecializedCooperativeEEENS5_IJNSA_ILi256EEENSA_ILi48EEESF_EEEaNS5_IJlSB_lEEEaSI_NS4_8TiledMMAINS4_8MMA_AtomIJNS4_4SM904GMMA26MMA_64x16x32_S32S8S8_SS_TNEEEENS4_6LayoutINS5_IJNSA_ILi2EEESB_SB_EEENS5_IJSB_NSA_ILi0EEESS_EEEEENS5_IJNS4_10UnderscoreESV_SV_EEEEENS4_13SM90_TMA_LOADENS4_14ComposedLayoutINS4_7SwizzleILi3ELi4ELi3EEENS4_18smem_ptr_flag_bitsILi8EEENSP_INS5_IJNSA_ILi8EEENSA_ILi128EEEEEENS5_IJS15_SB_EEEEEEEvNS4_8identityESY_S19_vS1A_EENS_8epilogue10collective6detail29Sm90TmaWarpSpecializedAdapterINS1D_15DefaultEpilogueIaSI_SI_NS1C_6thread17LinearCombinationIaLi1EiiLNS1H_9ScaleType4KindE0ELNS_15FloatRoundStyleE2EaEENS1_15EpilogueDefaultEEEEEvvEEEEvNT_6ParamsE:
        .type           _ZN7cutlass13device_kernelINS_4gemm6kernel13GemmUniversalIN4cute5tupleIJiiiiEEENS1_10collective13CollectiveMmaINS1_34MainloopSm90TmaGmmaWarpSpecializedILi2ENS5_IJNS4_1CILi1EEESB_SB_EEENS1_35KernelTmaWarpSpecializedCooperativeEEENS5_IJNSA_ILi256EEENSA_ILi48EEESF_EEEaNS5_IJlSB_lEEEaSI_NS4_8TiledMMAINS4_8MMA_AtomIJNS4_4SM904GMMA26MMA_64x16x32_S32S8S8_SS_TNEEEENS4_6LayoutINS5_IJNSA_ILi2EEESB_SB_EEENS5_IJSB_NSA_ILi0EEESS_EEEEENS5_IJNS4_10UnderscoreESV_SV_EEEEENS4_13SM90_TMA_LOADENS4_14ComposedLayoutINS4_7SwizzleILi3ELi4ELi3EEENS4_18smem_ptr_flag_bitsILi8EEENSP_INS5_IJNSA_ILi8EEENSA_ILi128EEEEEENS5_IJS15_SB_EEEEEEEvNS4_8identityESY_S19_vS1A_EENS_8epilogue10collective6detail29Sm90TmaWarpSpecializedAdapterINS1D_15DefaultEpilogueIaSI_SI_NS1C_6thread17LinearCombinationIaLi1EiiLNS1H_9ScaleType4KindE0ELNS_15FloatRoundStyleE2EaEENS1_15EpilogueDefaultEEEEEvvEEEEvNT_6ParamsE,@function
        .size           _ZN7cutlass13device_kernelINS_4gemm6kernel13GemmUniversalIN4cute5tupleIJiiiiEEENS1_10collective13CollectiveMmaINS1_34MainloopSm90TmaGmmaWarpSpecializedILi2ENS5_IJNS4_1CILi1EEESB_SB_EEENS1_35KernelTmaWarpSpecializedCooperativeEEENS5_IJNSA_ILi256EEENSA_ILi48EEESF_EEEaNS5_IJlSB_lEEEaSI_NS4_8TiledMMAINS4_8MMA_AtomIJNS4_4SM904GMMA26MMA_64x16x32_S32S8S8_SS_TNEEEENS4_6LayoutINS5_IJNSA_ILi2EEESB_SB_EEENS5_IJSB_NSA_ILi0EEESS_EEEEENS5_IJNS4_10UnderscoreESV_SV_EEEEENS4_13SM90_TMA_LOADENS4_14ComposedLayoutINS4_7SwizzleILi3ELi4ELi3EEENS4_18smem_ptr_flag_bitsILi8EEENSP_INS5_IJNSA_ILi8EEENSA_ILi128EEEEEENS5_IJS15_SB_EEEEEEEvNS4_8identityESY_S19_vS1A_EENS_8epilogue10collective6detail29Sm90TmaWarpSpecializedAdapterINS1D_15DefaultEpilogueIaSI_SI_NS1C_6thread17LinearCombinationIaLi1EiiLNS1H_9ScaleType4KindE0ELNS_15FloatRoundStyleE2EaEENS1_15EpilogueDefaultEEEEEvvEEEEvNT_6ParamsE,(.L_x_162 - _ZN7cutlass13device_kernelINS_4gemm6kernel13GemmUniversalIN4cute5tupleIJiiiiEEENS1_10collective13CollectiveMmaINS1_34MainloopSm90TmaGmmaWarpSpecializedILi2ENS5_IJNS4_1CILi1EEESB_SB_EEENS1_35KernelTmaWarpSpecializedCooperativeEEENS5_IJNSA_ILi256EEENSA_ILi48EEESF_EEEaNS5_IJlSB_lEEEaSI_NS4_8TiledMMAINS4_8MMA_AtomIJNS4_4SM904GMMA26MMA_64x16x32_S32S8S8_SS_TNEEEENS4_6LayoutINS5_IJNSA_ILi2EEESB_SB_EEENS5_IJSB_NSA_ILi0EEESS_EEEEENS5_IJNS4_10UnderscoreESV_SV_EEEEENS4_13SM90_TMA_LOADENS4_14ComposedLayoutINS4_7SwizzleILi3ELi4ELi3EEENS4_18smem_ptr_flag_bitsILi8EEENSP_INS5_IJNSA_ILi8EEENSA_ILi128EEEEEENS5_IJS15_SB_EEEEEEEvNS4_8identityESY_S19_vS1A_EENS_8epilogue10collective6detail29Sm90TmaWarpSpecializedAdapterINS1D_15DefaultEpilogueIaSI_SI_NS1C_6thread17LinearCombinationIaLi1EiiLNS1H_9ScaleType4KindE0ELNS_15FloatRoundStyleE2EaEENS1_15EpilogueDefaultEEEEEvvEEEEvNT_6ParamsE)
        .other          _ZN7cutlass13device_kernelINS_4gemm6kernel13GemmUniversalIN4cute5tupleIJiiiiEEENS1_10collective13CollectiveMmaINS1_34MainloopSm90TmaGmmaWarpSpecializedILi2ENS5_IJNS4_1CILi1EEESB_SB_EEENS1_35KernelTmaWarpSpecializedCooperativeEEENS5_IJNSA_ILi256EEENSA_ILi48EEESF_EEEaNS5_IJlSB_lEEEaSI_NS4_8TiledMMAINS4_8MMA_AtomIJNS4_4SM904GMMA26MMA_64x16x32_S32S8S8_SS_TNEEEENS4_6LayoutINS5_IJNSA_ILi2EEESB_SB_EEENS5_IJSB_NSA_ILi0EEESS_EEEEENS5_IJNS4_10UnderscoreESV_SV_EEEEENS4_13SM90_TMA_LOADENS4_14ComposedLayoutINS4_7SwizzleILi3ELi4ELi3EEENS4_18smem_ptr_flag_bitsILi8EEENSP_INS5_IJNSA_ILi8EEENSA_ILi128EEEEEENS5_IJS15_SB_EEEEEEEvNS4_8identityESY_S19_vS1A_EENS_8epilogue10collective6detail29Sm90TmaWarpSpecializedAdapterINS1D_15DefaultEpilogueIaSI_SI_NS1C_6thread17LinearCombinationIaLi1EiiLNS1H_9ScaleType4KindE0ELNS_15FloatRoundStyleE2EaEENS1_15EpilogueDefaultEEEEEvvEEEEvNT_6ParamsE,@"STO_CUDA_ENTRY STV_DEFAULT"
_ZN7cutlass13device_kernelINS_4gemm6kernel13GemmUniversalIN4cute5tupleIJiiiiEEENS1_10collective13CollectiveMmaINS1_34MainloopSm90TmaGmmaWarpSpecializedILi2ENS5_IJNS4_1CILi1EEESB_SB_EEENS1_35KernelTmaWarpSpecializedCooperativeEEENS5_IJNSA_ILi256EEENSA_ILi48EEESF_EEEaNS5_IJlSB_lEEEaSI_NS4_8TiledMMAINS4_8MMA_AtomIJNS4_4SM904GMMA26MMA_64x16x32_S32S8S8_SS_TNEEEENS4_6LayoutINS5_IJNSA_ILi2EEESB_SB_EEENS5_IJSB_NSA_ILi0EEESS_EEEEENS5_IJNS4_10UnderscoreESV_SV_EEEEENS4_13SM90_TMA_LOADENS4_14ComposedLayoutINS4_7SwizzleILi3ELi4ELi3EEENS4_18smem_ptr_flag_bitsILi8EEENSP_INS5_IJNSA_ILi8EEENSA_ILi128EEEEEENS5_IJS15_SB_EEEEEEEvNS4_8identityESY_S19_vS1A_EENS_8epilogue10collective6detail29Sm90TmaWarpSpecializedAdapterINS1D_15DefaultEpilogueIaSI_SI_NS1C_6thread17LinearCombinationIaLi1EiiLNS1H_9ScaleType4KindE0ELNS_15FloatRoundStyleE2EaEENS1_15EpilogueDefaultEEEEEvvEEEEvNT_6ParamsE:
[----:B------:R-:W0:Y:S01]  /*0000*/  LDC R1, c[0x0][0x28] ;  /* 0x00000a00ff017b82 */ /* 0x000e220000000800 */
[----:B------:R-:W1:Y:S01]  /*0010*/  S2R R4, SR_TID.X ;  /* 0x0000000000047919 */ /* 0x000e620000002100 */
[----:B------:R-:W-:Y:S01]  /*0020*/  ELECT P0, URZ, PT ;  /* 0x00000000003f782f */ /* 0x000fe20003800000 */
[----:B------:R-:W-:Y:S01]  /*0030*/  BSSY B0, `(.L_x_0) ;  /* 0x000000f000007945 */ /* 0x000fe20003800000 */
[--C-:B-1----:R-:W-:Y:S02]  /*0040*/  SHF.R.U32.HI R0, RZ, 0x5, R4.reuse ;  /* 0x00000005ff007819 */ /* 0x102fe40000011604 */
[----:B------:R-:W-:-:S03]  /*0050*/  SHF.R.U32.HI R14, RZ, 0x7, R4 ;  /* 0x00000007ff0e7819 */ /* 0x000fc60000011604 */
[----:B------:R-:W1:Y:S04]  /*0060*/  SHFL.IDX PT, R5, R0, RZ, 0x1f ;  /* 0x00001fff00057589 */ /* 0x000e6800000e0000 */
[----:B------:R2:W3:Y:S01]  /*0070*/  SHFL.IDX PT, R10, R14, RZ, 0x1f ;  /* 0x00001fff0e0a7589 */ /* 0x0004e200000e0000 */
[----:B-1----:R-:W-:-:S13]  /*0080*/  ISETP.NE.OR P0, PT, R5, RZ, !P0 ;  /* 0x000000ff0500720c */ /* 0x002fda0004705670 */
[----:B0-23--:R-:W-:Y:S05]  /*0090*/  @P0 BRA `(.L_x_1) ;  /* 0x0000000000200947 */ /* 0x00dfea0003800000 */
[----:B------:R-:W-:Y:S02]  /*00a0*/  ULDC.64 UR4, c[0x0][0x198] ;  /* 0x0000660000047ab9 */ /* 0x000fe40000000a00 */
[----:B------:R-:W-:Y:S02]  /*00b0*/  UIADD3 UR6, UP0, UR4, 0xf0, URZ ;  /* 0x000000f004067890 */ /* 0x000fe4000ff1e03f */
[----:B------:R-:W-:Y:S02]  /*00c0*/  UIADD3 UR4, UP1, UR4, 0x1f0, URZ ;  /* 0x000001f004047890 */ /* 0x000fe4000ff3e03f */
[----:B------:R-:W-:Y:S02]  /*00d0*/  UIADD3.X UR7, URZ, UR5, URZ, UP0, !UPT ;  /* 0x000000053f077290 */ /* 0x000fe400087fe43f */
[----:B------:R-:W-:-:S07]  /*00e0*/  UIADD3.X UR5, URZ, UR5, URZ, UP1, !UPT ;  /* 0x000000053f057290 */ /* 0x000fce0008ffe43f */
[----:B------:R0:W-:Y:S02]  /*00f0*/  UTMACCTL.PF [UR6] ;  /* 0x00000000060079b9 */ /* 0x0001e40008040000 */
[----:B------:R0:W-:Y:S02]  /*0100*/  UTMACCTL.PF [UR4] ;  /* 0x00000000040079b9 */ /* 0x0001e40008040000 */
[----:B0-----:R-:W-:Y:S01]  /*0110*/  NOP ;  /* 0x0000000000007918 */ /* 0x001fe20000000000 */
.L_x_1:
[----:B------:R-:W-:Y:S05]  /*0120*/  BSYNC B0 ;  /* 0x0000000000007941 */ /* 0x000fea0003800000 */
.L_x_0:
[----:B------:R-:W0:Y:S02]  /*0130*/  SHFL.IDX PT, R2, R0, RZ, 0x1f ;  /* 0x00001fff00027589 */ /* 0x000e2400000e0000 */
[----:B0-----:R-:W-:-:S13]  /*0140*/  ISETP.NE.AND P0, PT, R2, RZ, PT ;  /* 0x000000ff0200720c */ /* 0x001fda0003f05270 */
[----:B------:R-:W-:Y:S05]  /*0150*/  @P0 BRA `(.L_x_2) ;  /* 0x0000000000480947 */ /* 0x000fea0003800000 */
[----:B------:R-:W0:Y:S01]  /*0160*/  S2UR UR8, SR_CgaCtaId ;  /* 0x00000000000879c3 */ /* 0x000e220000008800 */
[----:B------:R-:W-:Y:S01]  /*0170*/  UMOV UR4, 0x400 ;  /* 0x0000040000047882 */ /* 0x000fe20000000000 */
[----:B------:R-:W-:Y:S01]  /*0180*/  UMOV UR5, 0x1 ;  /* 0x0000000100057882 */ /* 0x000fe20000000000 */
[----:B------:R-:W-:Y:S01]  /*0190*/  UMOV UR6, 0x100 ;  /* 0x0000010000067882 */ /* 0x000fe20000000000 */
[----:B------:R-:W-:Y:S01]  /*01a0*/  ELECT P0, URZ, PT ;  /* 0x00000000003f782f */ /* 0x000fe20003800000 */
[----:B------:R-:W-:-:S04]  /*01b0*/  UIADD3 UR6, -UR6, 0x100000, URZ ;  /* 0x0010000006067890 */ /* 0x000fc8000fffe13f */
[----:B------:R-:W-:Y:S02]  /*01c0*/  USHF.L.U32 UR7, UR6, 0xb, URZ ;  /* 0x0000000b06077899 */ /* 0x000fe4000800063f */
[----:B------:R-:W-:Y:S02]  /*01d0*/  USHF.L.U32 UR6, UR6, 0x1, URZ ;  /* 0x0000000106067899 */ /* 0x000fe4000800063f */
[----:B0-----:R-:W-:Y:S02]  /*01e0*/  ULEA UR8, UR8, UR4, 0x18 ;  /* 0x0000000408087291 */ /* 0x001fe4000f8ec03f */
[----:B------:R-:W-:-:S04]  /*01f0*/  UIADD3 UR4, -UR5, 0x100000, URZ ;  /* 0x0010000005047890 */ /* 0x000fc8000fffe13f */
[----:B------:R-:W-:Y:S02]  /*0200*/  USHF.L.U32 UR5, UR4, 0xb, URZ ;  /* 0x0000000b04057899 */ /* 0x000fe4000800063f */
[----:B------:R-:W-:Y:S01]  /*0210*/  USHF.L.U32 UR4, UR4, 0x1, URZ ;  /* 0x0000000104047899 */ /* 0x000fe2000800063f */
[----:B------:R-:W0:Y:S11]  /*0220*/  FENCE.VIEW.ASYNC.S ;  /* 0x00000000000073c6 */ /* 0x000e360000000000 */
[----:B0-----:R0:W1:Y:S01]  /*0230*/  SYNCS.EXCH.64 URZ, [UR8], UR4 ;  /* 0x00000004083f75b2 */ /* 0x0010620008000100 */
[----:B------:R0:W2:Y:S01]  /*0240*/  SYNCS.EXCH.64 URZ, [UR8+0x10], UR6 ;  /* 0x00001006083f75b2 */ /* 0x0000a20008000100 */
[----:B------:R0:W3:Y:S01]  /*0250*/  SYNCS.EXCH.64 URZ, [UR8+0x8], UR4 ;  /* 0x00000804083f75b2 */ /* 0x0000e20008000100 */
[----:B------:R0:W4:Y:S01]  /*0260*/  SYNCS.EXCH.64 URZ, [UR8+0x18], UR6 ;  /* 0x00001806083f75b2 */ /* 0x0001220008000100 */
[----:B------:R-:W-:Y:S01]  /*0270*/  NOP ;  /* 0x0000000000007918 */ /* 0x000fe20000000000 */
.L_x_2:
[----:B------:R-:W5:Y:S01]  /*0280*/  SHFL.IDX PT, R0, R0, RZ, 0x1f ;  /* 0x00001fff00007589 */ /* 0x000f6200000e0000 */
[----:B------:R-:W-:Y:S01]  /*0290*/  ELECT P0, URZ, PT ;  /* 0x00000000003f782f */ /* 0x000fe20003800000 */
[----:B------:R-:W1:Y:S01]  /*02a0*/  LDC R2, c[0x0][0x65c] ;  /* 0x00019700ff027b82 */ /* 0x000e620000000800 */
[----:B0-----:R-:W-:Y:S01]  /*02b0*/  UMOV UR4, 0x20 ;  /* 0x0000002000047882 */ /* 0x001fe20000000000 */
[----:B------:R-:W0:Y:S01]  /*02c0*/  S2R R3, SR_CTAID.Y ;  /* 0x0000000000037919 */ /* 0x000e220000002600 */
[----:B------:R-:W-:Y:S01]  /*02d0*/  NOP ;  /* 0x0000000000007918 */ /* 0x000fe20000000000 */
[----:B------:R-:W-:Y:S01]  /*02e0*/  ISETP.NE.AND P2, PT, R10, RZ, PT ;  /* 0x000000ff0a00720c */ /* 0x000fe20003f45270 */
[----:B------:R-:W-:Y:S01]  /*02f0*/  NOP ;  /* 0x0000000000007918 */ /* 0x000fe20000000000 */
[----:B------:R-:W2:Y:S01]  /*0300*/  S2R R6, SR_CTAID.X ;  /* 0x0000000000067919 */ /* 0x000ea20000002500 */
[----:B------:R-:W-:Y:S01]  /*0310*/  IMAD.MOV.U32 R7, RZ, RZ, RZ ;  /* 0x000000ffff077224 */ /* 0x000fe200078e00ff */
[----:B-----5:R-:W-:-:S02]  /*0320*/  ISETP.NE.OR P0, PT, R0, RZ, !P0 ;  /* 0x000000ff0000720c */ /* 0x020fc40004705670 */
[----:B-1----:R-:W-:-:S04]  /*0330*/  ISETP.NE.AND P3, PT, R2, 0x1, PT ;  /* 0x000000010200780c */ /* 0x002fc80003f65270 */
[----:B------:R-:W-:Y:S02]  /*0340*/  P2R R0, PR, RZ, 0x8 ;  /* 0x00000008ff007803 */ /* 0x000fe40000000000 */
[----:B------:R-:W-:-:S04]  /*0350*/  SHF.R.S32.HI R0, RZ, 0x1f, R5 ;  /* 0x0000001fff007819 */ /* 0x000fc80000011405 */
[----:B------:R-:W-:Y:S01]  /*0360*/  LEA.HI R0, R0, R5, RZ, 0x2 ;  /* 0x0000000500007211 */ /* 0x000fe200078f10ff */
[----:B------:R-:W-:Y:S01]  /*0370*/  VOTEU.ALL UP0, P0 ;  /* 0x00000000003f7886 */ /* 0x000fe20000000000 */
[----:B------:R-:W-:Y:S01]  /*0380*/  VOTEU.ALL UP1, P0 ;  /* 0x00000000003f7886 */ /* 0x000fe20000020000 */
[----:B------:R-:W2:Y:S01]  /*0390*/  @P3 LDC R17, c[0x0][0x10] ;  /* 0x00000400ff113b82 */ /* 0x000ea20000000800 */
[----:B------:R-:W-:Y:S01]  /*03a0*/  LOP3.LUT R0, R0, 0xfffffffc, RZ, 0xc0, !PT ;  /* 0xfffffffc00007812 */ /* 0x000fe200078ec0ff */
[----:B0-----:R-:W-:Y:S01]  /*03b0*/  @P3 IMAD.MOV.U32 R8, RZ, RZ, R3 ;  /* 0x000000ffff083224 */ /* 0x001fe200078e0003 */
[----:B------:R-:W-:Y:S01]  /*03c0*/  @!UP0 UMOV UR6, 0x400 ;  /* 0x0000040000068882 */ /* 0x000fe20000000000 */
[----:B------:R-:W-:-:S04]  /*03d0*/  @!UP0 UIADD3 UR4, -UR4, 0x100000, URZ ;  /* 0x0010000004048890 */ /* 0x000fc8000fffe13f */
[----:B------:R-:W-:Y:S02]  /*03e0*/  @!UP0 USHF.L.U32 UR5, UR4, 0xb, URZ ;  /* 0x0000000b04058899 */ /* 0x000fe4000800063f */
[----:B------:R-:W-:Y:S01]  /*03f0*/  @!UP0 USHF.L.U32 UR4, UR4, 0x1, URZ ;  /* 0x0000000104048899 */ /* 0x000fe2000800063f */
[----:B------:R-:W-:Y:S02]  /*0400*/  @P3 IMAD.MOV.U32 R9, RZ, RZ, RZ ;  /* 0x000000ffff093224 */ /* 0x000fe400078e00ff */
[----:B------:R-:W-:Y:S01]  /*0410*/  IMAD.IADD R0, R5, 0x1, -R0 ;  /* 0x0000000105007824 */ /* 0x000fe200078e0a00 */
[----:B------:R-:W0:Y:S01]  /*0420*/  @!UP0 S2UR UR7, SR_CgaCtaId ;  /* 0x00000000000789c3 */ /* 0x000e220000008800 */
[----:B------:R-:W-:-:S03]  /*0430*/  @P3 IMAD.MOV.U32 R5, RZ, RZ, RZ ;  /* 0x000000ffff053224 */ /* 0x000fc600078e00ff */
[----:B------:R-:W-:-:S04]  /*0440*/  ISETP.NE.AND P1, PT, R0, 0x3, PT ;  /* 0x000000030000780c */ /* 0x000fc80003f25270 */
[----:B------:R-:W1:Y:S01]  /*0450*/  @!P3 LDC R11, c[0x0][0xc] ;  /* 0x00000300ff0bbb82 */ /* 0x000e620000000800 */
[----:B--2---:R-:W-:-:S04]  /*0460*/  @P3 IMAD.WIDE.U32 R16, R6, R17, R8 ;  /* 0x0000001106103225 */ /* 0x004fc800078e0008 */
[----:B------:R-:W-:Y:S01]  /*0470*/  @P3 IMAD.IADD R17, R17, 0x1, R5 ;  /* 0x0000000111113824 */ /* 0x000fe200078e0205 */
[----:B------:R-:W-:Y:S01]  /*0480*/  LOP3.LUT R5, R4, 0x7f, RZ, 0xc0, !PT ;  /* 0x0000007f04057812 */ /* 0x000fe200078ec0ff */
[----:B0-----:R-:W-:Y:S01]  /*0490*/  @!UP0 ULEA UR8, UR7, UR6, 0x18 ;  /* 0x0000000607088291 */ /* 0x001fe2000f8ec03f */
[----:B------:R-:W-:Y:S02]  /*04a0*/  VOTEU.ALL UP0, P0 ;  /* 0x00000000003f7886 */ /* 0x000fe40000000000 */
[----:B------:R-:W-:Y:S01]  /*04b0*/  ULDC UR6, c[0x0][0xc] ;  /* 0x0000030000067ab9 */ /* 0x000fe20000000800 */
[----:B------:R-:W-:Y:S01]  /*04c0*/  ISETP.EQ.OR P0, PT, R0, RZ, !P1 ;  /* 0x000000ff0000720c */ /* 0x000fe20004f02670 */
[----:B------:R-:W-:-:S03]  /*04d0*/  ULDC UR7, c[0x0][0x10] ;  /* 0x0000040000077ab9 */ /* 0x000fc60000000800 */
[C---:B------:R-:W-:Y:S01]  /*04e0*/  ISETP.EQ.AND P0, PT, R10.reuse, RZ, P0 ;  /* 0x000000ff0a00720c */ /* 0x040fe20000702270 */
[----:B------:R-:W-:Y:S02]  /*04f0*/  VIADD R10, R10, 0xffffffff ;  /* 0xffffffff0a0a7836 */ /* 0x000fe40000000000 */
[----:B-1----:R-:W-:Y:S01]  /*0500*/  @!P3 IMAD.WIDE.U32 R8, R11, R3, R6 ;  /* 0x000000030b08b225 */ /* 0x002fe200078e0006 */
[----:B------:R-:W0:Y:S02]  /*0510*/  FENCE.VIEW.ASYNC.S ;  /* 0x00000000000073c6 */ /* 0x000e240000000000 */
[----:B0-----:R-:W3:Y:S01]  /*0520*/  @!UP0 SYNCS.EXCH.64 URZ, [UR8+0x30], UR4 ;  /* 0x00003004083f85b2 */ /* 0x001ee20008000100 */
[----:B------:R-:W-:Y:S02]  /*0530*/  SEL R18, RZ, 0x1, !P0 ;  /* 0x00000001ff127807 */ /* 0x000fe40004000000 */
[----:B------:R-:W-:Y:S01]  /*0540*/  ISETP.GE.U32.AND P1, PT, R10, 0x2, PT ;  /* 0x000000020a00780c */ /* 0x000fe20003f26070 */
[----:B------:R-:W-:-:S02]  /*0550*/  @!P3 IMAD.MOV.U32 R16, RZ, RZ, R8 ;  /* 0x000000ffff10b224 */ /* 0x000fc400078e0008 */
[----:B------:R-:W-:Y:S01]  /*0560*/  @!P3 IMAD.MOV.U32 R17, RZ, RZ, R9 ;  /* 0x000000ffff11b224 */ /* 0x000fe200078e0009 */
[----:B------:R-:W-:Y:S01]  /*0570*/  SEL R18, R18, 0x2, P1 ;  /* 0x0000000212127807 */ /* 0x000fe20000800000 */
[----:B------:R0:W3:Y:S01]  /*0580*/  @!UP1 SYNCS.EXCH.64 URZ, [UR8+0x38], UR4 ;  /* 0x00003804083f95b2 */ /* 0x0000e20008000100 */
[----:B------:R-:W-:Y:S01]  /*0590*/  NOP ;  /* 0x0000000000007918 */ /* 0x000fe20000000000 */
[----:B0-----:R-:W-:-:S03]  /*05a0*/  UIMAD.WIDE.U32 UR4, UR6, UR7, URZ ;  /* 0x00000007060472a5 */ /* 0x001fc6000f8e003f */
[----:B------:R-:W-:Y:S02]  /*05b0*/  ULDC UR6, c[0x0][0x14] ;  /* 0x0000050000067ab9 */ /* 0x000fe40000000800 */
[----:B------:R-:W-:Y:S02]  /*05c0*/  UIMAD.WIDE.U32 UR38, UR4, UR6, URZ ;  /* 0x00000006042672a5 */ /* 0x000fe4000f8e003f */
[----:B------:R-:W-:-:S04]  /*05d0*/  UIMAD UR40, UR5, UR6, URZ ;  /* 0x00000006052872a4 */ /* 0x000fc8000f8e023f */
[----:B------:R-:W-:Y:S01]  /*05e0*/  UIADD3 UR40, UR39, UR40, URZ ;  /* 0x0000002827287290 */ /* 0x000fe2000fffe03f */
[----:B---34-:R-:W-:Y:S06]  /*05f0*/  BAR.SYNC.DEFER_BLOCKING 0x0 ;  /* 0x0000000000007b1d */ /* 0x018fec0000010000 */
[----:B------:R-:W-:Y:S05]  /*0600*/  @!P2 BRA `(.L_x_3) ;  /* 0x0000006400d4a947 */ /* 0x000fea0003800000 */
[----:B------:R-:W-:-:S13]  /*0610*/  ISETP.GT.U32.AND P0, PT, R10, 0x1, PT ;  /* 0x000000010a00780c */ /* 0x000fda0003f04070 */
[----:B------:R-:W-:Y:S05]  /*0620*/  @P0 EXIT ;  /* 0x000000000000094d */ /* 0x000fea0003800000 */
[----:B------:R-:W-:Y:S01]  /*0630*/  ULDC.64 UR4, c[0x0][0x650] ;  /* 0x0001940000047ab9 */ /* 0x000fe20000000a00 */
[----:B------:R-:W-:Y:S01]  /*0640*/  PRMT R0, RZ, 0x7610, R0 ;  /* 0x00007610ff007816 */ /* 0x000fe20000000000 */
[----:B------:R-:W-:Y:S01]  /*0650*/  IMAD.MOV.U32 R81, RZ, RZ, -0x1 ;  /* 0xffffffffff517424 */ /* 0x000fe200078e00ff */
[----:B------:R-:W-:Y:S01]  /*0660*/  ISETP.GE.U32.AND P0, PT, R16, UR4, PT ;  /* 0x0000000410007c0c */ /* 0x000fe2000bf06070 */
[----:B------:R-:W-:Y:S02]  /*0670*/  IMAD.MOV.U32 R82, RZ, RZ, -0x1 ;  /* 0xffffffffff527424 */ /* 0x000fe400078e00ff */
[----:B------:R-:W-:Y:S01]  /*0680*/  IMAD.MOV.U32 R80, RZ, RZ, -0x1 ;  /* 0xffffffffff507424 */ /* 0x000fe200078e00ff */
[----:B------:R-:W-:-:S13]  /*0690*/  ISETP.GE.U32.AND.EX P0, PT, R17, UR5, PT, P0 ;  /* 0x0000000511007c0c */ /* 0x000fda000bf06100 */
[----:B------:R-:W-:Y:S05]  /*06a0*/  @P0 BRA `(.L_x_4) ;  /* 0x0000000400540947 */ /* 0x000fea0003800000 */
[----:B------:R-:W0:Y:S01]  /*06b0*/  LDC.64 R20, c[0x0][0x628] ;  /* 0x00018a00ff147b82 */ /* 0x000e220000000a00 */
[----:B------:R-:W-:Y:S02]  /*06c0*/  IMAD.MOV.U32 R8, RZ, RZ, R16 ;  /* 0x000000ffff087224 */ /* 0x000fe400078e0010 */
[----:B------:R-:W-:-:S05]  /*06d0*/  IMAD.MOV.U32 R9, RZ, RZ, R17 ;  /* 0x000000ffff097224 */ /* 0x000fca00078e0011 */
[----:B------:R-:W1:Y:S08]  /*06e0*/  LDC R0, c[0x0][0x630] ;  /* 0x00018c00ff007b82 */ /* 0x000e700000000800 */
[----:B------:R-:W2:Y:S01]  /*06f0*/  LDC.64 R22, c[0x0][0x620] ;  /* 0x00018800ff167b82 */ /* 0x000ea20000000a00 */
[----:B0-----:R-:W-:-:S04]  /*0700*/  ISETP.NE.U32.AND P0, PT, R20, RZ, PT ;  /* 0x000000ff1400720c */ /* 0x001fc80003f05070 */
[----:B------:R-:W-:-:S13]  /*0710*/  ISETP.NE.AND.EX P0, PT, R21, RZ, PT, P0 ;  /* 0x000000ff1500720c */ /* 0x000fda0003f05300 */
[----:B-12---:R-:W-:Y:S05]  /*0720*/  @!P0 BRA `(.L_x_5) ;  /* 0x0000000000288947 */ /* 0x006fea0003800000 */
[----:B------:R-:W0:Y:S02]  /*0730*/  LDC R13, c[0x0][0x634] ;  /* 0x00018d00ff0d7b82 */ /* 0x000e240000000800 */
[----:B0-----:R-:W-:-:S05]  /*0740*/  IADD3 R13, P0, R16, R13, RZ ;  /* 0x0000000d100d7210 */ /* 0x001fca0007f1e0ff */
[----:B------:R-:W-:-:S04]  /*0750*/  IMAD.X R15, RZ, RZ, R17, P0 ;  /* 0x000000ffff0f7224 */ /* 0x000fc800000e0611 */
[----:B------:R-:W-:-:S04]  /*0760*/  IMAD.WIDE.U32 R8, R15, R20, RZ ;  /* 0x000000140f087225 */ /* 0x000fc800078e00ff */
[----:B------:R-:W-:-:S04]  /*0770*/  IMAD.WIDE.U32 R10, P0, R13, R21, R8 ;  /* 0x000000150d0a7225 */ /* 0x000fc80007800008 */
[----:B------:R-:W-:-:S04]  /*0780*/  IMAD.WIDE.U32 R8, R13, R20, RZ ;  /* 0x000000140d087225 */ /* 0x000fc800078e00ff */
[----:B------:R-:W-:Y:S01]  /*0790*/  IMAD.X R13, RZ, RZ, RZ, P0 ;  /* 0x000000ffff0d7224 */ /* 0x000fe200000e06ff */
[----:B------:R-:W-:Y:S01]  /*07a0*/  IADD3 RZ, P0, R9, R10, RZ ;  /* 0x0000000a09ff7210 */ /* 0x000fe20007f1e0ff */
[----:B------:R-:W-:-:S04]  /*07b0*/  IMAD.MOV.U32 R12, RZ, RZ, R11 ;  /* 0x000000ffff0c7224 */ /* 0x000fc800078e000b */
[----:B------:R-:W-:-:S08]  /*07c0*/  IMAD.WIDE.U32.X R8, R15, R21, R12, P0 ;  /* 0x000000150f087225 */ /* 0x000fd000000e040c */
.L_x_5:
[-CC-:B------:R-:W-:Y:S01]  /*07d0*/  SHF.R.U64 R80, R8, R0.reuse, R9.reuse ;  /* 0x0000000008507219 */ /* 0x180fe20000001209 */
[----:B------:R-:W0:Y:S01]  /*07e0*/  LDC R12, c[0x0][0x618] ;  /* 0x00018600ff0c7b82 */ /* 0x000e220000000800 */
[----:B------:R-:W-:Y:S01]  /*07f0*/  SHF.R.U32.HI R7, RZ, R0, R9 ;  /* 0x00000000ff077219 */ /* 0x000fe20000011609 */
[----:B------:R-:W-:Y:S01]  /*0800*/  ULDC UR4, c[0x0][0x150] ;  /* 0x0000540000047ab9 */ /* 0x000fe20000000800 */
[----:B------:R-:W-:Y:S02]  /*0810*/  IADD3 R11, P0, RZ, -R80, RZ ;  /* 0x80000050ff0b7210 */ /* 0x000fe40007f1e0ff */
[----:B------:R-:W-:-:S03]  /*0820*/  I2FP.F32.U32 R0, R6 ;  /* 0x0000000600007245 */ /* 0x000fc60000201000 */
[----:B------:R-:W1:Y:S01]  /*0830*/  LDC.64 R30, c[0x0][0x640] ;  /* 0x00019000ff1e7b82 */ /* 0x000e620000000a00 */
[----:B------:R-:W-:Y:S02]  /*0840*/  IMAD.X R13, RZ, RZ, ~R7, P0 ;  /* 0x000000ffff0d7224 */ /* 0x000fe400000e0e07 */
[----:B------:R-:W-:Y:S01]  /*0850*/  FMUL R0, R0, UR4 ;  /* 0x0000000400007c20 */ /* 0x000fe20008400000 */
[----:B------:R-:W-:Y:S01]  /*0860*/  IMAD.WIDE.U32 R8, R11, R22, R16 ;  /* 0x000000160b087225 */ /* 0x000fe200078e0010 */
[----:B------:R-:W-:-:S03]  /*0870*/  ULDC UR4, c[0x0][0x154] ;  /* 0x0000550000047ab9 */ /* 0x000fc60000000800 */
[----:B------:R-:W-:Y:S01]  /*0880*/  IMAD R10, R13, R22, RZ ;  /* 0x000000160d0a7224 */ /* 0x000fe200078e02ff */
[----:B------:R-:W2:Y:S01]  /*0890*/  LDC R7, c[0x0][0x144] ;  /* 0x00005100ff077b82 */ /* 0x000ea20000000800 */
[----:B------:R-:W3:Y:S02]  /*08a0*/  F2I.U32.TRUNC.NTZ R0, R0 ;  /* 0x0000000000007305 */ /* 0x000ee4000020f000 */
[----:B------:R-:W-:-:S04]  /*08b0*/  IMAD R11, R11, R23, R10 ;  /* 0x000000170b0b7224 */ /* 0x000fc800078e020a */
[----:B------:R-:W-:Y:S01]  /*08c0*/  IMAD.IADD R9, R9, 0x1, R11 ;  /* 0x0000000109097824 */ /* 0x000fe200078e020b */
[----:B------:R-:W4:Y:S01]  /*08d0*/  LDC R24, c[0x0][0x608] ;  /* 0x00018200ff187b82 */ /* 0x000f220000000800 */
[----:B------:R-:W-:-:S03]  /*08e0*/  IMAD.MOV.U32 R11, RZ, RZ, -0x1 ;  /* 0xffffffffff0b7424 */ /* 0x000fc600078e00ff */
[-CC-:B0-----:R-:W-:Y:S02]  /*08f0*/  SHF.R.U64 R22, R8, R12.reuse, R9.reuse ;  /* 0x0000000c08167219 */ /* 0x181fe40000001209 */
[----:B------:R-:W-:Y:S02]  /*0900*/  I2FP.F32.U32 R8, R3 ;  /* 0x0000000300087245 */ /* 0x000fe40000201000 */
[----:B------:R-:W0:Y:S01]  /*0910*/  LDC R28, c[0x0][0x658] ;  /* 0x00019600ff1c7b82 */ /* 0x000e220000000800 */
[----:B-1----:R-:W-:Y:S01]  /*0920*/  ISETP.NE.U32.AND P0, PT, R30, RZ, PT ;  /* 0x000000ff1e00720c */ /* 0x002fe20003f05070 */
[----:B---3--:R-:W-:Y:S02]  /*0930*/  IMAD.MOV R10, RZ, RZ, -R0 ;  /* 0x000000ffff0a7224 */ /* 0x008fe400078e0a00 */
[----:B------:R-:W-:Y:S01]  /*0940*/  FMUL R8, R8, UR4 ;  /* 0x0000000408087c20 */ /* 0x000fe20008400000 */
[----:B------:R-:W-:Y:S02]  /*0950*/  SHF.R.U32.HI R9, RZ, R12, R9 ;  /* 0x0000000cff097219 */ /* 0x000fe40000011609 */
[----:B------:R-:W-:Y:S01]  /*0960*/  ISETP.NE.AND.EX P0, PT, R31, RZ, PT, P0 ;  /* 0x000000ff1f00720c */ /* 0x000fe20003f05300 */
[----:B------:R1:W3:Y:S01]  /*0970*/  F2I.U32.TRUNC.NTZ R15, R8 ;  /* 0x00000008000f7305 */ /* 0x0002e2000020f000 */
[----:B------:R-:W1:Y:S01]  /*0980*/  LDC R20, c[0x0][0x148] ;  /* 0x00005200ff147b82 */ /* 0x000e620000000800 */
[----:B--2---:R-:W-:-:S07]  /*0990*/  IMAD R0, R7, R10, R6 ;  /* 0x0000000a07007224 */ /* 0x004fce00078e0206 */
[----:B------:R-:W2:Y:S01]  /*09a0*/  LDC R26, c[0x0][0x600] ;  /* 0x00018000ff1a7b82 */ /* 0x000ea20000000800 */
[-CC-:B----4-:R-:W-:Y:S02]  /*09b0*/  SHF.R.U64 R32, R22, R24.reuse, R9.reuse ;  /* 0x0000001816207219 */ /* 0x190fe40000001209 */
[----:B------:R-:W-:Y:S01]  /*09c0*/  SHF.R.U32.HI R7, RZ, R24, R9 ;  /* 0x00000018ff077219 */ /* 0x000fe20000011609 */
[----:B------:R-:W-:-:S04]  /*09d0*/  IMAD.MOV.U32 R9, RZ, RZ, 0x1 ;  /* 0x00000001ff097424 */ /* 0x000fc800078e00ff */
[----:B------:R-:W4:Y:S01]  /*09e0*/  LDC R21, c[0x0][0x648] ;  /* 0x00019200ff157b82 */ /* 0x000f220000000800 */
[-C--:B0-----:R-:W-:Y:S02]  /*09f0*/  SHF.L.U32 R6, R11, R28.reuse, RZ ;  /* 0x0000001c0b067219 */ /* 0x081fe400000006ff */
[--C-:B------:R-:W-:Y:S02]  /*0a00*/  SHF.R.U64 R24, R32, R28, R7.reuse ;  /* 0x0000001c20187219 */ /* 0x100fe40000001207 */
[----:B------:R-:W-:Y:S02]  /*0a10*/  LOP3.LUT R13, RZ, R6, RZ, 0x33, !PT ;  /* 0x00000006ff0d7212 */ /* 0x000fe400078e33ff */
[-C--:B------:R-:W-:Y:S01]  /*0a20*/  SHF.R.U32.HI R7, RZ, R28.reuse, R7 ;  /* 0x0000001cff077219 */ /* 0x080fe20000011607 */
[----:B------:R-:W0:Y:S01]  /*0a30*/  LDC R23, c[0x0][0x638] ;  /* 0x00018e00ff177b82 */ /* 0x000e220000000800 */
[----:B------:R-:W-:Y:S01]  /*0a40*/  SHF.L.U32 R12, R9, R28, RZ ;  /* 0x0000001c090c7219 */ /* 0x000fe200000006ff */
[----:B------:R-:W-:-:S06]  /*0a50*/  IMAD.MOV.U32 R6, RZ, RZ, R24 ;  /* 0x000000ffff067224 */ /* 0x000fcc00078e0018 */
[----:B------:R-:W0:Y:S01]  /*0a60*/  LDC R81, c[0x0][0x610] ;  /* 0x00018400ff517b82 */ /* 0x000e220000000800 */
[----:B-1-3--:R-:W-:Y:S05]  /*0a70*/  @!P0 BRA `(.L_x_6) ;  /* 0x0000000000288947 */ /* 0x00afea0003800000 */
[----:B------:R-:W1:Y:S02]  /*0a80*/  LDC R11, c[0x0][0x64c] ;  /* 0x00019300ff0b7b82 */ /* 0x000e640000000800 */
[----:B-1----:R-:W-:-:S05]  /*0a90*/  IADD3 R11, P0, R24, R11, RZ ;  /* 0x0000000b180b7210 */ /* 0x002fca0007f1e0ff */
        /* <DEDUP_REMOVED lines=8> */
.L_x_6:
[----:B----4-:R-:W-:Y:S01]  /*0b20*/  SHF.R.U64 R6, R6, R21, R7 ;  /* 0x0000001506067219 */ /* 0x010fe20000001207 */
[----:B--2---:R-:W-:Y:S01]  /*0b30*/  VIADD R7, R26, 0xffffffff ;  /* 0xffffffff1a077836 */ /* 0x004fe20000000000 */
[----:B------:R-:W-:Y:S01]  /*0b40*/  LOP3.LUT R13, R32, R13, RZ, 0xc0, !PT ;  /* 0x0000000d200d7212 */ /* 0x000fe200078ec0ff */
[----:B------:R-:W-:Y:S02]  /*0b50*/  IMAD.MOV R15, RZ, RZ, -R15 ;  /* 0x000000ffff0f7224 */ /* 0x000fe400078e0a0f */
[----:B------:R-:W-:Y:S02]  /*0b60*/  IMAD.MOV R8, RZ, RZ, -R6 ;  /* 0x000000ffff087224 */ /* 0x000fe400078e0a06 */
[----:B------:R-:W-:Y:S01]  /*0b70*/  IMAD R13, R12, R6, R13 ;  /* 0x000000060c0d7224 */ /* 0x000fe200078e020d */
[----:B------:R-:W-:Y:S01]  /*0b80*/  LOP3.LUT R6, R22, R7, RZ, 0xc0, !PT ;  /* 0x0000000716067212 */ /* 0x000fe200078ec0ff */
[----:B------:R-:W-:Y:S02]  /*0b90*/  @P3 IMAD R0, R20, R15, R3 ;  /* 0x0000000f14003224 */ /* 0x000fe400078e0203 */
[----:B0-----:R-:W-:-:S02]  /*0ba0*/  IMAD R3, R8, R23, R24 ;  /* 0x0000001708037224 */ /* 0x001fc400078e0218 */
[----:B------:R-:W-:Y:S02]  /*0bb0*/  IMAD R81, R13, R81, R0 ;  /* 0x000000510d517224 */ /* 0x000fe400078e0200 */
[----:B------:R-:W-:Y:S02]  /*0bc0*/  IMAD R6, R3, R26, R6 ;  /* 0x0000001a03067224 */ /* 0x000fe400078e0206 */
[----:B------:R-:W-:-:S03]  /*0bd0*/  IMAD.MOV.U32 R0, RZ, RZ, 0x1 ;  /* 0x00000001ff007424 */ /* 0x000fc600078e00ff */
[----:B------:R-:W-:Y:S02]  /*0be0*/  SEL R82, R6, R81, !P3 ;  /* 0x0000005106527207 */ /* 0x000fe40005800000 */
[----:B------:R-:W-:-:S07]  /*0bf0*/  SEL R81, R81, R6, !P3 ;  /* 0x0000000651517207 */ /* 0x000fce0005800000 */
.L_x_4:
[----:B------:R-:W-:-:S08]  /*0c00*/  NOP ;  /* 0x0000000000007918 */ /* 0x000fd00000000000 */
[----:B------:R-:W0:Y:S02]  /*0c10*/  USETMAXREG.TRY_ALLOC.CTAPOOL UP0, 0xe8 ;  /* 0x000000e8000079c8 */ /* 0x000e240008000600 */
[----:B0-----:R-:W-:-:S13]  /*0c20*/  PLOP3.LUT P0, PT, PT, PT, UP0, 0x80, 0x0 ;  /* 0x000000000000781c */ /* 0x001fda0003f0f008 */
[----:B------:R-:W-:Y:S05]  /*0c30*/  @!P0 BRA `(.L_x_4) ;  /* 0xfffffffc00f08947 */ /* 0x000fea000383ffff */
[----:B------:R-:W-:Y:S01]  /*0c40*/  ULDC.64 UR4, c[0x0][0x598] ;  /* 0x0001660000047ab9 */ /* 0x000fe20000000a00 */
[----:B------:R-:W-:Y:S01]  /*0c50*/  ULDC.64 UR44, c[0x0][0x208] ;  /* 0x00008200002c7ab9 */ /* 0x000fe20000000a00 */
[----:B------:R-:W-:-:S04]  /*0c60*/  ISETP.NE.U32.AND P0, PT, RZ, UR4, PT ;  /* 0x00000004ff007c0c */ /* 0x000fc8000bf05070 */
[----:B------:R-:W-:-:S13]  /*0c70*/  ISETP.NE.AND.EX P0, PT, RZ, UR5, PT, P0 ;  /* 0x00000005ff007c0c */ /* 0x000fda000bf05300 */
[----:B------:R-:W-:Y:S05]  /*0c80*/  @!P0 BRA `(.L_x_7) ;  /* 0x00000000001c8947 */ /* 0x000fea0003800000 */
[----:B------:R-:W0:Y:S02]  /*0c90*/  LDC.64 R6, c[0x0][0x598] ;  /* 0x00016600ff067b82 */ /* 0x000e240000000a00 */
[----:B0-----:R-:W2:Y:S02]  /*0ca0*/  LDG.E.64 R6, desc[UR44][R6.64] ;  /* 0x0000002c06067981 */ /* 0x001ea4000c1e1b00 */
[----:B--2---:R-:W-:-:S04]  /*0cb0*/  ISETP.NE.U32.AND P0, PT, R6, RZ, PT ;  /* 0x000000ff0600720c */ /* 0x004fc80003f05070 */
[----:B------:R-:W-:-:S13]  /*0cc0*/  ISETP.NE.AND.EX P0, PT, R7, RZ, PT, P0 ;  /* 0x000000ff0700720c */ /* 0x000fda0003f05300 */
[----:B------:R-:W-:Y:S05]  /*0cd0*/  @!P0 BRA `(.L_x_7) ;  /* 0x0000000000088947 */ /* 0x000fea0003800000 */
[----:B------:R0:W5:Y:S01]  /*0ce0*/  LD.E R19, desc[UR44][R6.64] ;  /* 0x0000002c06137980 */ /* 0x000162000c101900 */
[----:B------:R-:W-:Y:S05]  /*0cf0*/  BRA `(.L_x_8) ;  /* 0x0000000000247947 */ /* 0x000fea0003800000 */
.L_x_7:
[----:B------:R-:W-:Y:S02]  /*0d00*/  ULDC.64 UR4, c[0x0][0x588] ;  /* 0x0001620000047ab9 */ /* 0x000fe40000000a00 */
[----:B------:R-:W-:-:S04]  /*0d10*/  ISETP.NE.U32.AND P0, PT, RZ, UR4, PT ;  /* 0x00000004ff007c0c */ /* 0x000fc8000bf05070 */
[----:B------:R-:W-:-:S13]  /*0d20*/  ISETP.NE.AND.EX P0, PT, RZ, UR5, PT, P0 ;  /* 0x00000005ff007c0c */ /* 0x000fda000bf05300 */
[----:B------:R-:W-:Y:S05]  /*0d30*/  @!P0 BRA `(.L_x_9) ;  /* 0x00000000000c8947 */ /* 0x000fea0003800000 */
[----:B------:R-:W0:Y:S02]  /*0d40*/  LDC.64 R6, c[0x0][0x588] ;  /* 0x00016200ff067b82 */ /* 0x000e240000000a00 */
[----:B0-----:R1:W5:Y:S01]  /*0d50*/  LDG.E R19, desc[UR44][R6.64] ;  /* 0x0000002c06137981 */ /* 0x001362000c1e1900 */
[----:B------:R-:W-:Y:S05]  /*0d60*/  BRA `(.L_x_8) ;  /* 0x0000000000087947 */ /* 0x000fea0003800000 */
.L_x_9:
[----:B------:R-:W-:Y:S02]  /*0d70*/  ULDC UR4, c[0x0][0x580] ;  /* 0x0001600000047ab9 */ /* 0x000fe40000000800 */
[----:B------:R-:W-:-:S07]  /*0d80*/  IMAD.U32 R19, RZ, RZ, UR4 ;  /* 0x00000004ff137e24 */ /* 0x000fce000f8e00ff */
.L_x_8:
[----:B------:R-:W-:Y:S02]  /*0d90*/  ULDC.64 UR4, c[0x0][0x5a0] ;  /* 0x0001680000047ab9 */ /* 0x000fe40000000a00 */
[----:B------:R-:W-:-:S04]  /*0da0*/  ISETP.NE.U32.AND P0, PT, RZ, UR4, PT ;  /* 0x00000004ff007c0c */ /* 0x000fc8000bf05070 */
[----:B------:R-:W-:-:S13]  /*0db0*/  ISETP.NE.AND.EX P0, PT, RZ, UR5, PT, P0 ;  /* 0x00000005ff007c0c */ /* 0x000fda000bf05300 */
[----:B------:R-:W-:Y:S05]  /*0dc0*/  @!P0 BRA `(.L_x_10) ;  /* 0x00000000001c8947 */ /* 0x000fea0003800000 */
[----:B01----:R-:W0:Y:S02]  /*0dd0*/  LDC.64 R6, c[0x0][0x5a0] ;  /* 0x00016800ff067b82 */ /* 0x003e240000000a00 */
[----:B0-----:R-:W2:Y:S02]  /*0de0*/  LDG.E.64 R6, desc[UR44][R6.64] ;  /* 0x0000002c06067981 */ /* 0x001ea4000c1e1b00 */
[----:B--2---:R-:W-:-:S04]  /*0df0*/  ISETP.NE.U32.AND P0, PT, R6, RZ, PT ;  /* 0x000000ff0600720c */ /* 0x004fc80003f05070 */
[----:B------:R-:W-:-:S13]  /*0e00*/  ISETP.NE.AND.EX P0, PT, R7, RZ, PT, P0 ;  /* 0x000000ff0700720c */ /* 0x000fda0003f05300 */
[----:B------:R-:W-:Y:S05]  /*0e10*/  @!P0 BRA `(.L_x_10) ;  /* 0x0000000000088947 */ /* 0x000fea0003800000 */
[----:B------:R0:W5:Y:S01]  /*0e20*/  LD.E R72, desc[UR44][R6.64] ;  /* 0x0000002c06487980 */ /* 0x000162000c101900 */
[----:B------:R-:W-:Y:S05]  /*0e30*/  BRA `(.L_x_11) ;  /* 0x0000000000247947 */ /* 0x000fea0003800000 */
.L_x_10:
[----:B------:R-:W-:Y:S02]  /*0e40*/  ULDC.64 UR4, c[0x0][0x590] ;  /* 0x0001640000047ab9 */ /* 0x000fe40000000a00 */
[----:B------:R-:W-:-:S04]  /*0e50*/  ISETP.NE.U32.AND P0, PT, RZ, UR4, PT ;  /* 0x00000004ff007c0c */ /* 0x000fc8000bf05070 */
[----:B------:R-:W-:-:S13]  /*0e60*/  ISETP.NE.AND.EX P0, PT, RZ, UR5, PT, P0 ;  /* 0x00000005ff007c0c */ /* 0x000fda000bf05300 */
[----:B------:R-:W-:Y:S05]  /*0e70*/  @!P0 BRA `(.L_x_12) ;  /* 0x00000000000c8947 */ /* 0x000fea0003800000 */
[----:B------:R-:W2:Y:S02]  /*0e80*/  LDC.64 R72, c[0x0][0x590] ;  /* 0x00016400ff487b82 */ /* 0x000ea40000000a00 */
[----:B--2---:R2:W5:Y:S01]  /*0e90*/  LDG.E R72, desc[UR44][R72.64] ;  /* 0x0000002c48487981 */ /* 0x004562000c1e1900 */
[----:B------:R-:W-:Y:S05]  /*0ea0*/  BRA `(.L_x_11) ;  /* 0x0000000000087947 */ /* 0x000fea0003800000 */
.L_x_12:
[----:B------:R-:W-:Y:S02]  /*0eb0*/  ULDC UR4, c[0x0][0x584] ;  /* 0x0001610000047ab9 */ /* 0x000fe40000000800 */
[----:B------:R-:W-:-:S07]  /*0ec0*/  IMAD.U32 R72, RZ, RZ, UR4 ;  /* 0x00000004ff487e24 */ /* 0x000fce000f8e00ff */
.L_x_11:
[----:B------:R-:W-:-:S13]  /*0ed0*/  LOP3.LUT P0, RZ, R0, 0xff, RZ, 0xc0, !PT ;  /* 0x000000ff00ff7812 */ /* 0x000fda000780c0ff */
[----:B------:R-:W-:Y:S05]  /*0ee0*/  @!P0 EXIT ;  /* 0x000000000000894d */ /* 0x000fea0003800000 */
[----:B------:R-:W3:Y:S01]  /*0ef0*/  LDC R74, c[0x0][0x658] ;  /* 0x00019600ff4a7b82 */ /* 0x000ee20000000800 */
[----:B------:R-:W-:Y:S01]  /*0f00*/  LOP3.LUT R14, R14, 0x1, RZ, 0xc0, !PT ;  /* 0x000000010e0e7812 */ /* 0x000fe200078ec0ff */
[----:B------:R-:W-:Y:S01]  /*0f10*/  ULDC.64 UR6, c[0x0][0x288] ;  /* 0x0000a20000067ab9 */ /* 0x000fe20000000a00 */
[----:B------:R-:W-:Y:S01]  /*0f20*/  SHF.R.U32.HI R0, RZ, 0x2, R4 ;  /* 0x00000002ff007819 */ /* 0x000fe20000011604 */
[----:B------:R-:W-:Y:S01]  /*0f30*/  UIADD3 UR4, UR7, 0xff, URZ ;  /* 0x000000ff07047890 */ /* 0x000fe2000fffe03f */
[----:B------:R-:W-:Y:S01]  /*0f40*/  SHF.R.U32.HI R5, RZ, 0x1, R5 ;  /* 0x00000001ff057819 */ /* 0x000fe20000011605 */
[----:B------:R-:W-:Y:S01]  /*0f50*/  IMAD.SHL.U32 R3, R14, 0x40, RZ ;  /* 0x000000400e037824 */ /* 0x000fe200078e00ff */
[----:B------:R-:W-:Y:S01]  /*0f60*/  LOP3.LUT R0, R0, 0x7, RZ, 0xc0, !PT ;  /* 0x0000000700007812 */ /* 0x000fe200078ec0ff */
[----:B------:R-:W-:Y:S01]  /*0f70*/  USHF.R.S32.HI UR5, URZ, 0x1f, UR4 ;  /* 0x0000001f3f057899 */ /* 0x000fe20008011404 */
[----:B------:R-:W-:Y:S01]  /*0f80*/  LOP3.LUT R5, R5, 0x30, RZ, 0xc0, !PT ;  /* 0x0000003005057812 */ /* 0x000fe200078ec0ff */
[----:B01----:R-:W-:Y:S01]  /*0f90*/  IMAD.MOV.U32 R7, RZ, RZ, 0x1 ;  /* 0x00000001ff077424 */ /* 0x003fe200078e00ff */
[--C-:B------:R-:W-:Y:S01]  /*0fa0*/  LOP3.LUT R22, R3, 0x40, R0.reuse, 0xe2, !PT ;  /* 0x0000004003167812 */ /* 0x100fe200078ee200 */
[----:B------:R-:W-:Y:S01]  /*0fb0*/  ULEA.HI UR5, UR5, UR4, URZ, 0x8 ;  /* 0x0000000405057291 */ /* 0x000fe2000f8f403f */
[-C--:B------:R-:W-:Y:S01]  /*0fc0*/  IADD3 R3, RZ, -R5.reuse, -R0 ;  /* 0x80000005ff037210 */ /* 0x080fe20007ffe800 */
[----:B------:R-:W-:Y:S01]  /*0fd0*/  IMAD.U32 R6, RZ, RZ, UR6 ;  /* 0x00000006ff067e24 */ /* 0x000fe2000f8e00ff */
[----:B------:R-:W-:Y:S01]  /*0fe0*/  LOP3.LUT R22, R22, R5, RZ, 0xfc, !PT ;  /* 0x0000000516167212 */ /* 0x000fe200078efcff */
[----:B------:R-:W-:Y:S01]  /*0ff0*/  USHF.R.S32.HI UR41, URZ, 0x8, UR5 ;  /* 0x000000083f297899 */ /* 0x000fe20008011405 */
[----:B------:R-:W-:Y:S01]  /*1000*/  IMAD.MOV.U32 R5, RZ, RZ, -0x1 ;  /* 0xffffffffff057424 */ /* 0x000fe200078e00ff */
[----:B--2---:R-:W-:Y:S01]  /*1010*/  LOP3.LUT R73, R4, 0x3, RZ, 0xc0, !PT ;  /* 0x0000000304497812 */ /* 0x004fe200078ec0ff */
[----:B------:R-:W-:Y:S01]  /*1020*/  IMAD R3, R14, -0x40, R3 ;  /* 0xffffffc00e037824 */ /* 0x000fe200078e0203 */
[----:B------:R-:W-:Y:S01]  /*1030*/  UISETP.LT.AND UP0, UPT, UR41, 0x1, UPT ;  /* 0x000000012900788c */ /* 0x000fe2000bf01270 */
[C---:B------:R-:W-:Y:S01]  /*1040*/  LOP3.LUT R76, R4.reuse, 0x80, RZ, 0xc0, !PT ;  /* 0x00000080044c7812 */ /* 0x040fe200078ec0ff */
[----:B------:R-:W-:Y:S01]  /*1050*/  ULDC UR4, c[0x0][0x284] ;  /* 0x0000a10000047ab9 */ /* 0x000fe20000000800 */
[----:B------:R-:W-:Y:S01]  /*1060*/  IMAD R73, R73, -0x2, R6 ;  /* 0xfffffffe49497824 */ /* 0x000fe200078e0206 */
[-C--:B---3--:R-:W-:Y:S01]  /*1070*/  SHF.L.U32 R5, R5, R74.reuse, RZ ;  /* 0x0000004a05057219 */ /* 0x088fe200000006ff */
[----:B------:R-:W-:Y:S01]  /*1080*/  USEL UR42, UR41, 0x1, UP0 ;  /* 0x00000001292a7887 */ /* 0x000fe20008000000 */
[----:B------:R-:W-:Y:S01]  /*1090*/  SHF.L.U32 R74, R7, R74, RZ ;  /* 0x0000004a074a7219 */ /* 0x000fe200000006ff */
[----:B------:R-:W-:Y:S01]  /*10a0*/  IMAD.SHL.U32 R75, R4, 0x2, RZ ;  /* 0x00000002044b7824 */ /* 0x000fe200078e00ff */
[----:B------:R-:W-:Y:S01]  /*10b0*/  SHF.R.U32.HI R76, RZ, 0x7, R76 ;  /* 0x00000007ff4c7819 */ /* 0x000fe2000001164c */
[----:B------:R-:W-:Y:S01]  /*10c0*/  VIADD R78, R3, UR4 ;  /* 0x00000004034e7c36 */ /* 0x000fe20008000000 */
[----:B------:R-:W-:Y:S01]  /*10d0*/  LOP3.LUT R77, RZ, R5, RZ, 0x33, !PT ;  /* 0x00000005ff4d7212 */ /* 0x000fe200078e33ff */
[----:B------:R-:W-:Y:S01]  /*10e0*/  IMAD.MOV.U32 R23, RZ, RZ, RZ ;  /* 0x000000ffff177224 */ /* 0x000fe200078e00ff */
[----:B------:R-:W-:Y:S01]  /*10f0*/  UIADD3 UR42, UR41, -UR42, URZ ;  /* 0x8000002a292a7290 */ /* 0x000fe2000fffe03f */
[----:B------:R-:W-:Y:S01]  /*1100*/  UMOV UR36, URZ ;  /* 0x0000003f00247c82 */ /* 0x000fe20008000000 */
[----:B------:R-:W-:-:S10]  /*1110*/  UMOV UR37, URZ ;  /* 0x0000003f00257c82 */ /* 0x000fd40008000000 */
.L_x_130:
[----:B0-----:R-:W0:Y:S01]  /*1120*/  SHFL.IDX PT, R0, R76, RZ, 0x1f ;  /* 0x00001fff4c007589 */ /* 0x001e2200000e0000 */
[----:B-1----:R-:W1:Y:S01]  /*1130*/  S2UR UR7, SR_CgaCtaId ;  /* 0x00000000000779c3 */ /* 0x002e620000008800 */
[----:B------:R-:W-:Y:S01]  /*1140*/  UMOV UR6, 0x400 ;  /* 0x0000040000067882 */ /* 0x000fe20000000000 */
[----:B0-----:R-:W-:Y:S01]  /*1150*/  R2UR UR4, R0 ;  /* 0x00000000000472ca */ /* 0x001fe200000e0000 */
[----:B-1----:R-:W-:-:S12]  /*1160*/  ULEA UR6, UR7, UR6, 0x18 ;  /* 0x0000000607067291 */ /* 0x002fd8000f8ec03f */
[----:B------:R-:W-:-:S04]  /*1170*/  ULEA.HI UR5, UR4, UR4, URZ, 0x1 ;  /* 0x0000000404057291 */ /* 0x000fc8000f8f083f */
[----:B------:R-:W-:-:S04]  /*1180*/  ULOP3.LUT UR5, UR5, 0x7fffe, URZ, 0xc0, !UPT ;  /* 0x0007fffe05057892 */ /* 0x000fc8000f8ec03f */
[----:B------:R-:W-:-:S03]  /*1190*/  UIADD3 UR5, UR4, -UR5, URZ ;  /* 0x8000000504057290 */ /* 0x000fc6000fffe03f */
[----:B------:R-:W-:Y:S01]  /*11a0*/  ULDC UR4, c[0x0][0x28c] ;  /* 0x0000a30000047ab9 */ /* 0x000fe20000000800 */
[----:B------:R-:W-:Y:S01]  /*11b0*/  ULEA UR5, UR5, UR6, 0xd ;  /* 0x0000000605057291 */ /* 0x000fe2000f8e683f */
[----:B------:R-:W-:-:S03]  /*11c0*/  ISETP.LT.AND P0, PT, RZ, UR4, PT ;  /* 0x00000004ff007c0c */ /* 0x000fc6000bf01270 */
[----:B------:R-:W-:-:S04]  /*11d0*/  UIADD3 UR5, UR5, 0x100, URZ ;  /* 0x0000010005057890 */ /* 0x000fc8000fffe03f */
[----:B------:R-:W-:-:S04]  /*11e0*/  USHF.R.U32.HI UR5, URZ, 0x4, UR5 ;  /* 0x000000043f057899 */ /* 0x000fc80008011605 */
[----:B------:R-:W-:-:S04]  /*11f0*/  ULOP3.LUT UR5, UR5, 0x3fff, URZ, 0xc0, !UPT ;  /* 0x00003fff05057892 */ /* 0x000fc8000f8ec03f */
[----:B------:R-:W-:Y:S01]  /*1200*/  ULOP3.LUT UR43, UR5, 0x10000, URZ, 0xfc, !UPT ;  /* 0x00010000052b7892 */ /* 0x000fe2000f8efc3f */
[----:B---34-:R-:W-:Y:S11]  /*1210*/  @P0 BRA `(.L_x_13) ;  /* 0x0000000000400947 */ /* 0x018ff60003800000 */
[----:B------:R-:W-:Y:S01]  /*1220*/  MOV R0, 0x0 ;  /* 0x0000000000007802 */ /* 0x000fe20000000f00 */
[----:B------:R-:W-:Y:S01]  /*1230*/  ULDC.64 UR4, c[0x4][0x68] ;  /* 0x01001a0000047ab9 */ /* 0x000fe20000000a00 */
[----:B------:R-:W-:Y:S01]  /*1240*/  ULDC.64 UR6, c[0x4][0x8] ;  /* 0x0100020000067ab9 */ /* 0x000fe20000000a00 */
[----:B------:R-:W-:Y:S01]  /*1250*/  IMAD.U32 R4, RZ, RZ, UR4 ;  /* 0x00000004ff047e24 */ /* 0x000fe2000f8e00ff */
[----:B------:R0:W1:Y:S01]  /*1260*/  LDC.64 R14, c[0x4][R0] ;  /* 0x01000000000e7b82 */ /* 0x0000620000000a00 */
[----:B------:R-:W-:Y:S01]  /*1270*/  IMAD.U32 R5, RZ, RZ, UR5 ;  /* 0x00000005ff057e24 */ /* 0x000fe2000f8e00ff */
[----:B------:R-:W-:Y:S01]  /*1280*/  ULDC.64 UR4, c[0x4][0x70] ;  /* 0x01001c0000047ab9 */ /* 0x000fe20000000a00 */
[----:B------:R-:W-:Y:S02]  /*1290*/  IMAD.U32 R10, RZ, RZ, UR6 ;  /* 0x00000006ff0a7e24 */ /* 0x000fe4000f8e00ff */
[----:B------:R-:W-:Y:S02]  /*12a0*/  IMAD.U32 R6, RZ, RZ, UR4 ;  /* 0x00000004ff067e24 */ /* 0x000fe4000f8e00ff */
[----:B------:R-:W-:-:S02]  /*12b0*/  IMAD.U32 R7, RZ, RZ, UR5 ;  /* 0x00000005ff077e24 */ /* 0x000fc4000f8e00ff */
[----:B------:R-:W-:Y:S02]  /*12c0*/  IMAD.U32 R11, RZ, RZ, UR7 ;  /* 0x00000007ff0b7e24 */ /* 0x000fe4000f8e00ff */
[----:B------:R-:W-:Y:S02]  /*12d0*/  IMAD.MOV.U32 R8, RZ, RZ, 0x1e1 ;  /* 0x000001e1ff087424 */ /* 0x000fe400078e00ff */
[----:B------:R-:W-:Y:S02]  /*12e0*/  IMAD.MOV.U32 R12, RZ, RZ, 0x1 ;  /* 0x00000001ff0c7424 */ /* 0x000fe400078e00ff */
[----:B0-----:R-:W-:-:S07]  /*12f0*/  IMAD.MOV.U32 R13, RZ, RZ, RZ ;  /* 0x000000ffff0d7224 */ /* 0x001fce00078e00ff */
[----:B------:R-:W-:-:S07]  /*1300*/  LEPC R20, `(.L_x_13) ;  /* 0x000000001014794e */ /* 0x000fce0000000000 */
[----:B-1---5:R-:W-:Y:S05]  /*1310*/  CALL.ABS.NOINC R14 ;  /* 0x000000000e007343 */ /* 0x022fea0003c00000 */
.L_x_13:
[----:B------:R-:W-:-:S04]  /*1320*/  LOP3.LUT R0, R18, 0x1, RZ, 0xfc, !PT ;  /* 0x0000000112007812 */ /* 0x000fc800078efcff */
[----:B------:R-:W-:-:S13]  /*1330*/  ISETP.NE.AND P0, PT, R0, 0x3, PT ;  /* 0x000000030000780c */ /* 0x000fda0003f05270 */
[----:B------:R-:W-:Y:S05]  /*1340*/  @!P0 BRA `(.L_x_14) ;  /* 0x0000000000048947 */ /* 0x000fea0003800000 */
[----:B------:R-:W-:Y:S01]  /*1350*/  BPT.TRAP 0x1 ;  /* 0x000000040000795c */ /* 0x000fe20000300000 */
.L_x_14:
[----:B------:R-:W0:Y:S01]  /*1360*/  S2UR UR5, SR_CgaCtaId ;  /* 0x00000000000579c3 */ /* 0x000e220000008800 */
[----:B------:R-:W-:Y:S01]  /*1370*/  UMOV UR4, 0x400 ;  /* 0x0000040000047882 */ /* 0x000fe20000000000 */
[----:B------:R-:W-:Y:S02]  /*1380*/  IMAD.U32 R0, RZ, RZ, UR36 ;  /* 0x00000024ff007e24 */ /* 0x000fe4000f8e00ff */
[----:B------:R-:W-:-:S03]  /*1390*/  IMAD.U32 R3, RZ, RZ, UR37 ;  /* 0x00000025ff037e24 */ /* 0x000fc6000f8e00ff */
[----:B------:R-:W-:Y:S01]  /*13a0*/  SHF.L.U32 R0, R0, 0x1f, RZ ;  /* 0x0000001f00007819 */ /* 0x000fe200000006ff */
[----:B0-----:R-:W-:-:S06]  /*13b0*/  ULEA UR4, UR5, UR4, 0x18 ;  /* 0x0000000405047291 */ /* 0x001fcc000f8ec03f */
[----:B------:R-:W-:-:S04]  /*13c0*/  IMAD.U32 R6, RZ, RZ, UR4 ;  /* 0x00000004ff067e24 */ /* 0x000fc8000f8e00ff */
[----:B------:R-:W-:-:S04]  /*13d0*/  IMAD R3, R3, 0x8, R6 ;  /* 0x0000000803037824 */ /* 0x000fc800078e0206 */
[----:B------:R0:W1:Y:S01]  /*13e0*/  SYNCS.PHASECHK.TRANS64.TRYWAIT P1, [R3+URZ], R0 ;  /* 0x00000000030075a7 */ /* 0x000062000802017f */
[----:B------:R-:W-:Y:S05]  /*13f0*/  @!P0 BRA `(.L_x_15) ;  /* 0x0000000000048947 */ /* 0x000fea0003800000 */
[----:B------:R-:W-:Y:S01]  /*1400*/  BPT.TRAP 0x1 ;  /* 0x000000040000795c */ /* 0x000fe20000300000 */
.L_x_15:
[----:B------:R-:W-:-:S05]  /*1410*/  IMAD.U32 R4, RZ, RZ, UR42 ;  /* 0x0000002aff047e24 */ /* 0x000fca000f8e00ff */
[----:B------:R-:W-:Y:S01]  /*1420*/  ISETP.GE.AND P2, PT, R4, 0x1, PT ;  /* 0x000000010400780c */ /* 0x000fe20003f46270 */
[----:B-1----:R-:W-:-:S12]  /*1430*/  @P1 BRA `(.L_x_16) ;  /* 0x0000000000081947 */ /* 0x002fd80003800000 */
[----:B------:R-:W1:Y:S02]  /*1440*/  SYNCS.PHASECHK.TRANS64.TRYWAIT P1, [R3+URZ], R0 ;  /* 0x00000000030075a7 */ /* 0x000e64000802017f */
[----:B-1----:R-:W-:Y:S05]  /*1450*/  @!P1 BRA `(.L_x_17) ;  /* 0x0000006c00a09947 */ /* 0x002fea0003800000 */
.L_x_16:
[----:B------:R-:W-:Y:S05]  /*1460*/  WARPSYNC.ALL ;  /* 0x0000000000007948 */ /* 0x000fea0003800000 */
[----:B------:R-:W-:Y:S01]  /*1470*/  R2UR UR4, R6 ;  /* 0x00000000060472ca */ /* 0x000fe200000e0000 */
[----:B------:R-:W-:Y:S01]  /*1480*/  WARPGROUP.ARRIVE ;  /* 0x00000000000079c5 */ /* 0x000fe20000000000 */
[----:B------:R-:W-:Y:S01]  /*1490*/  UMOV UR5, 0x40000040 ;  /* 0x4000004000057882 */ /* 0x000fe20000000000 */
[----:B------:R-:W-:Y:S01]  /*14a0*/  UMOV UR7, 0x40000040 ;  /* 0x4000004000077882 */ /* 0x000fe20000000000 */
[----:B------:R-:W-:Y:S01]  /*14b0*/  UMOV UR9, UR5 ;  /* 0x0000000500097c82 */ /* 0x000fe20008000000 */
[----:B------:R-:W-:Y:S01]  /*14c0*/  UMOV UR11, 0x40000040 ;  /* 0x40000040000b7882 */ /* 0x000fe20000000000 */
[----:B------:R-:W-:Y:S01]  /*14d0*/  UMOV UR13, UR5 ;  /* 0x00000005000d7c82 */ /* 0x000fe20008000000 */
[----:B------:R-:W-:Y:S01]  /*14e0*/  UMOV UR15, 0x40000040 ;  /* 0x40000040000f7882 */ /* 0x000fe20000000000 */
[----:B------:R-:W-:-:S05]  /*14f0*/  UMOV UR23, 0x40000040 ;  /* 0x4000004000177882 */ /* 0x000fca0000000000 */
[----:B------:R-:W-:-:S04]  /*1500*/  UIADD3 UR4, UR4, 0x20100, URZ ;  /* 0x0002010004047890 */ /* 0x000fc8000fffe03f */
[----:B------:R-:W-:-:S04]  /*1510*/  USHF.R.U32.HI UR4, URZ, 0x4, UR4 ;  /* 0x000000043f047899 */ /* 0x000fc80008011604 */
[----:B------:R-:W-:-:S04]  /*1520*/  ULOP3.LUT UR4, UR4, 0x3fff, URZ, 0xc0, !UPT ;  /* 0x00003fff04047892 */ /* 0x000fc8000f8ec03f */
[----:B------:R-:W-:Y:S02]  /*1530*/  ULOP3.LUT UR16, UR4, 0x10000, URZ, 0xfc, !UPT ;  /* 0x0001000004107892 */ /* 0x000fe4000f8efc3f */
[----:B------:R-:W-:Y:S02]  /*1540*/  ULEA UR4, UR37, UR43, 0xc ;  /* 0x0000002b25047291 */ /* 0x000fe4000f8e603f */
[----:B------:R-:W-:Y:S02]  /*1550*/  UIMAD UR6, UR37, 0x300, UR16 ;  /* 0x00000300250678a4 */ /* 0x000fe4000f8e0210 */
[----:B------:R-:W-:Y:S02]  /*1560*/  UIADD3 UR17, UR4, 0x400, URZ ;  /* 0x0000040004117890 */ /* 0x000fe4000fffe03f */
[----:B------:R-:W-:Y:S01]  /*1570*/  UIADD3 UR10, UR6, 0x80, URZ ;  /* 0x00000080060a7890 */ /* 0x000fe2000fffe03f */
[----:B------:R-:W-:Y:S01]  /*1580*/  UMOV UR8, UR4 ;  /* 0x0000000400087c82 */ /* 0x000fe20008000000 */
[----:B------:R-:W-:-:S03]  /*1590*/  UIADD3 UR14, UR6, 0x100, URZ ;  /* 0x00000100060e7890 */ /* 0x000fc6000fffe03f */
[----:B------:R-:W-:Y:S01]  /*15a0*/  IGMMA.64x16x32.S8.S8 R64, gdesc[UR4], RZ, !UPT, gsb0 ;  /* 0x00600000044079f1 */ /* 0x000fe2000c0410ff */
[----:B------:R-:W-:Y:S01]  /*15b0*/  UMOV UR12, UR4 ;  /* 0x00000004000c7c82 */ /* 0x000fe20008000000 */
[----:B------:R-:W-:Y:S02]  /*15c0*/  UIADD3 UR22, UR6, 0x102, URZ ;  /* 0x0000010206167890 */ /* 0x000fe4000fffe03f */
[----:B------:R-:W-:Y:S01]  /*15d0*/  UIADD3 UR5, UR4, 0x402, URZ ;  /* 0x0000040204057890 */ /* 0x000fe2000fffe03f */
[----:B------:R-:W-:Y:S02]  /*15e0*/  WARPGROUP.DEPBAR.LE gsb0, 0x0 ;  /* 0x00008000000079c5 */ /* 0x000fe40000010000 */
[----:B------:R-:W-:-:S06]  /*15f0*/  WARPGROUP.ARRIVE ;  /* 0x00000000000079c5 */ /* 0x000fcc0000000000 */
[----:B------:R-:W-:Y:S03]  /*1600*/  IGMMA.64x16x32.S8.S8 R48, gdesc[UR8], RZ, !UPT, gsb0 ;  /* 0x00600000083079f1 */ /* 0x000fe6000c0410ff */
[----:B------:R-:W-:Y:S02]  /*1610*/  WARPGROUP.DEPBAR.LE gsb0, 0x0 ;  /* 0x00008000000079c5 */ /* 0x000fe40000010000 */
[----:B------:R-:W-:-:S06]  /*1620*/  WARPGROUP.ARRIVE ;  /* 0x00000000000079c5 */ /* 0x000fcc0000000000 */
[----:B------:R-:W-:Y:S01]  /*1630*/  IGMMA.64x16x32.S8.S8 R32, gdesc[UR12], RZ, !UPT, gsb0 ;  /* 0x006000000c2079f1 */ /* 0x000fe2000c0410ff */
[----:B------:R-:W-:Y:S01]  /*1640*/  UMOV UR12, UR17 ;  /* 0x00000011000c7c82 */ /* 0x000fe20008000000 */
[----:B------:R-:W-:Y:S01]  /*1650*/  UMOV UR13, 0x40000040 ;  /* 0x40000040000d7882 */ /* 0x000fe20000000000 */
[----:B------:R-:W-:Y:S01]  /*1660*/  UMOV UR8, UR12 ;  /* 0x0000000c00087c82 */ /* 0x000fe20008000000 */
[----:B------:R-:W-:Y:S01]  /*1670*/  UMOV UR9, UR13 ;  /* 0x0000000d00097c82 */ /* 0x000fe20008000000 */
[----:B------:R-:W-:Y:S01]  /*1680*/  UIADD3 UR17, UR4, 0xc06, URZ ;  /* 0x00000c0604117890 */ /* 0x000fe2000fffe03f */
[----:B------:R-:W-:Y:S02]  /*1690*/  WARPGROUP.DEPBAR.LE gsb0, 0x0 ;  /* 0x00008000000079c5 */ /* 0x000fe40000010000 */
[----:B------:R-:W-:-:S06]  /*16a0*/  WARPGROUP.ARRIVE ;  /* 0x00000000000079c5 */ /* 0x000fcc0000000000 */
[----:B------:R-:W-:Y:S01]  /*16b0*/  IGMMA.64x16x32.S8.S8 R24, gdesc[UR12], RZ, !UPT, gsb0 ;  /* 0x006000000c1879f1 */ /* 0x000fe2000c0410ff */
[----:B------:R-:W-:Y:S01]  /*16c0*/  UMOV UR14, UR6 ;  /* 0x00000006000e7c82 */ /* 0x000fe20008000000 */
[----:B------:R-:W-:Y:S01]  /*16d0*/  UMOV UR15, UR7 ;  /* 0x00000007000f7c82 */ /* 0x000fe20008000000 */
[----:B------:R-:W-:Y:S01]  /*16e0*/  UMOV UR7, 0x40000040 ;  /* 0x4000004000077882 */ /* 0x000fe20000000000 */
[----:B------:R-:W-:Y:S02]  /*16f0*/  WARPGROUP.DEPBAR.LE gsb0, 0x0 ;  /* 0x00008000000079c5 */ /* 0x000fe40000010000 */
[----:B------:R-:W-:-:S06]  /*1700*/  WARPGROUP.ARRIVE ;  /* 0x00000000000079c5 */ /* 0x000fcc0000000000 */
[----:B------:R-:W-:Y:S01]  /*1710*/  IGMMA.64x16x32.S8.S8 R40, gdesc[UR8], RZ, !UPT, gsb0 ;  /* 0x00600000082879f1 */ /* 0x000fe2000c0410ff */
[----:B------:R-:W-:Y:S02]  /*1720*/  UIADD3 UR8, UR4, 0x2, URZ ;  /* 0x0000000204087890 */ /* 0x000fe4000fffe03f */
[----:B------:R-:W-:Y:S01]  /*1730*/  UIADD3 UR10, UR6, 0x2, URZ ;  /* 0x00000002060a7890 */ /* 0x000fe2000fffe03f */
[----:B------:R-:W-:Y:S01]  /*1740*/  UMOV UR9, 0x40000040 ;  /* 0x4000004000097882 */ /* 0x000fe20000000000 */
[----:B------:R-:W-:Y:S01]  /*1750*/  UMOV UR11, 0x40000040 ;  /* 0x40000040000b7882 */ /* 0x000fe20000000000 */
[----:B------:R-:W-:Y:S02]  /*1760*/  UMOV UR21, UR9 ;  /* 0x0000000900157c82 */ /* 0x000fe40008000000 */
[----:B------:R-:W-:Y:S01]  /*1770*/  UMOV UR20, UR8 ;  /* 0x0000000800147c82 */ /* 0x000fe20008000000 */
[----:B------:R-:W-:Y:S02]  /*1780*/  WARPGROUP.DEPBAR.LE gsb0, 0x0 ;  /* 0x00008000000079c5 */ /* 0x000fe40000010000 */
[----:B------:R-:W-:-:S06]  /*1790*/  WARPGROUP.ARRIVE ;  /* 0x00000000000079c5 */ /* 0x000fcc0000000000 */
[----:B------:R-:W-:Y:S01]  /*17a0*/  IGMMA.64x16x32.S8.S8 R56, gdesc[UR12], RZ, !UPT, gsb0 ;  /* 0x006000000c3879f1 */ /* 0x000fe2000c0410ff */
[----:B------:R-:W-:Y:S01]  /*17b0*/  UIADD3 UR14, UR6, 0x82, URZ ;  /* 0x00000082060e7890 */ /* 0x000fe2000fffe03f */
[----:B------:R-:W-:Y:S01]  /*17c0*/  UMOV UR12, UR8 ;  /* 0x00000008000c7c82 */ /* 0x000fe20008000000 */
[----:B------:R-:W-:Y:S01]  /*17d0*/  UMOV UR13, UR9 ;  /* 0x00000009000d7c82 */ /* 0x000fe20008000000 */
[----:B------:R-:W-:Y:S01]  /*17e0*/  UMOV UR15, 0x40000040 ;  /* 0x40000040000f7882 */ /* 0x000fe20000000000 */
[----:B------:R-:W-:Y:S02]  /*17f0*/  WARPGROUP.DEPBAR.LE gsb0, 0x0 ;  /* 0x00008000000079c5 */ /* 0x000fe40000010000 */
[----:B------:R-:W-:-:S06]  /*1800*/  WARPGROUP.ARRIVE ;  /* 0x00000000000079c5 */ /* 0x000fcc0000000000 */
[----:B------:R-:W-:Y:S03]  /*1810*/  IGMMA.64x16x32.S8.S8 R64, gdesc[UR8], R64, gsb0 ;  /* 0x00600000084079f1 */ /* 0x000fe60008041040 */
[----:B------:R-:W-:Y:S02]  /*1820*/  WARPGROUP.DEPBAR.LE gsb0, 0x0 ;  /* 0x00008000000079c5 */ /* 0x000fe40000010000 */
[----:B------:R-:W-:-:S06]  /*1830*/  WARPGROUP.ARRIVE ;  /* 0x00000000000079c5 */ /* 0x000fcc0000000000 */
[----:B------:R-:W-:Y:S03]  /*1840*/  IGMMA.64x16x32.S8.S8 R48, gdesc[UR12], R48, gsb0 ;  /* 0x006000000c3079f1 */ /* 0x000fe60008041030 */
[----:B------:R-:W-:Y:S02]  /*1850*/  WARPGROUP.DEPBAR.LE gsb0, 0x0 ;  /* 0x00008000000079c5 */ /* 0x000fe40000010000 */
[----:B------:R-:W-:-:S06]  /*1860*/  WARPGROUP.ARRIVE ;  /* 0x00000000000079c5 */ /* 0x000fcc0000000000 */
[----:B------:R-:W-:Y:S01]  /*1870*/  IGMMA.64x16x32.S8.S8 R32, gdesc[UR20], R32, gsb0 ;  /* 0x00600000142079f1 */ /* 0x000fe20008041020 */
[----:B------:R-:W-:Y:S01]  /*1880*/  UMOV UR20, UR5 ;  /* 0x0000000500147c82 */ /* 0x000fe20008000000 */
[----:B------:R-:W-:Y:S01]  /*1890*/  UMOV UR21, 0x40000040 ;  /* 0x4000004000157882 */ /* 0x000fe20000000000 */
[----:B------:R-:W-:Y:S01]  /*18a0*/  UMOV UR12, UR20 ;  /* 0x00000014000c7c82 */ /* 0x000fe20008000000 */
[----:B------:R-:W-:Y:S01]  /*18b0*/  UMOV UR13, UR21 ;  /* 0x00000015000d7c82 */ /* 0x000fe20008000000 */
[----:B------:R-:W-:Y:S01]  /*18c0*/  UMOV UR8, UR20 ;  /* 0x0000001400087c82 */ /* 0x000fe20008000000 */
[----:B------:R-:W-:Y:S01]  /*18d0*/  UMOV UR9, UR21 ;  /* 0x0000001500097c82 */ /* 0x000fe20008000000 */
[----:B------:R-:W-:Y:S01]  /*18e0*/  UIADD3 UR5, UR4, 0x404, URZ ;  /* 0x0000040404057890 */ /* 0x000fe2000fffe03f */
[----:B------:R-:W-:Y:S02]  /*18f0*/  WARPGROUP.DEPBAR.LE gsb0, 0x0 ;  /* 0x00008000000079c5 */ /* 0x000fe40000010000 */
[----:B------:R-:W-:-:S06]  /*1900*/  WARPGROUP.ARRIVE ;  /* 0x00000000000079c5 */ /* 0x000fcc0000000000 */
[----:B------:R-:W-:Y:S01]  /*1910*/  IGMMA.64x16x32.S8.S8 R24, gdesc[UR20], R24, gsb0 ;  /* 0x00600000141879f1 */ /* 0x000fe20008041018 */
[----:B------:R-:W-:Y:S01]  /*1920*/  UIADD3 UR22, UR6, 0x104, URZ ;  /* 0x0000010406167890 */ /* 0x000fe2000fffe03f */
[----:B------:R-:W-:Y:S01]  /*1930*/  UMOV UR23, 0x40000040 ;  /* 0x4000004000177882 */ /* 0x000fe20000000000 */
        /* <DEDUP_REMOVED lines=8> */
[----:B------:R-:W-:Y:S02]  /*19c0*/  UIADD3 UR8, UR4, 0x4, URZ ;  /* 0x0000000404087890 */ /* 0x000fe4000fffe03f */
[----:B------:R-:W-:Y:S01]  /*19d0*/  UIADD3 UR10, UR6, 0x4, URZ ;  /* 0x00000004060a7890 */ /* 0x000fe2000fffe03f */
[----:B------:R-:W-:Y:S01]  /*19e0*/  UMOV UR9, 0x40000040 ;  /* 0x4000004000097882 */ /* 0x000fe20000000000 */
[----:B------:R-:W-:Y:S01]  /*19f0*/  UMOV UR11, 0x40000040 ;  /* 0x40000040000b7882 */ /* 0x000fe20000000000 */
[----:B------:R-:W-:Y:S02]  /*1a00*/  UMOV UR13, UR9 ;  /* 0x00000009000d7c82 */ /* 0x000fe40008000000 */
[----:B------:R-:W-:Y:S01]  /*1a10*/  UMOV UR12, UR8 ;  /* 0x00000008000c7c82 */ /* 0x000fe20008000000 */
[----:B------:R-:W-:Y:S01]  /*1a20*/  UMOV UR20, UR8 ;  /* 0x0000000800147c82 */ /* 0x000fe20008000000 */
[----:B------:R-:W-:Y:S01]  /*1a30*/  UMOV UR21, UR9 ;  /* 0x0000000900157c82 */ /* 0x000fe20008000000 */
[----:B------:R-:W-:-:S02]  /*1a40*/  WARPGROUP.DEPBAR.LE gsb0, 0x0 ;  /* 0x00008000000079c5 */ /* 0x000fc40000010000 */
        /* <DEDUP_REMOVED lines=162> */
[----:B------:R-:W-:Y:S02]  /*2470*/  WARPGROUP.DEPBAR.LE gsb0, 0x0 ;  /* 0x00008000000079c5 */ /* 0x000fe40000010000 */
[----:B------:R-:W-:-:S06]  /*2480*/  WARPGROUP.ARRIVE ;  /* 0x00000000000079c5 */ /* 0x000fcc0000000000 */
[----:B------:R-:W-:Y:S03]  /*2490*/  IGMMA.64x16x32.S8.S8 R24, gdesc[UR20], R24, gsb0 ;  /* 0x00600000141879f1 */ /* 0x000fe60008041018 */
[----:B------:R-:W-:Y:S02]  /*24a0*/  WARPGROUP.DEPBAR.LE gsb0, 0x0 ;  /* 0x00008000000079c5 */ /* 0x000fe40000010000 */
[----:B------:R-:W-:-:S06]  /*24b0*/  WARPGROUP.ARRIVE ;  /* 0x00000000000079c5 */ /* 0x000fcc0000000000 */
[----:B------:R-:W-:Y:S01]  /*24c0*/  IGMMA.64x16x32.S8.S8 R40, gdesc[UR12], R40, gsb0 ;  /* 0x006000000c2879f1 */ /* 0x000fe20008041028 */
[----:B------:R-:W-:Y:S02]  /*24d0*/  UIADD3 UR12, UR6, 0x206, URZ ;  /* 0x00000206060c7890 */ /* 0x000fe4000fffe03f */
        /* <DEDUP_REMOVED lines=37> */
[----:B------:R-:W-:Y:S03]  /*2730*/  IGMMA.64x16x32.S8.S8 R56, gdesc[UR8], R56, gsb0 ;  /* 0x00600000083879f1 */ /* 0x000fe60008041038 */
[----:B------:R-:W-:Y:S02]  /*2740*/  WARPGROUP.DEPBAR.LE gsb0, 0x0 ;  /* 0x00008000000079c5 */ /* 0x000fe40000010000 */
[----:B------:R-:W-:Y:S05]  /*2750*/  @!P2 BRA `(.L_x_18) ;  /* 0x000000140054a947 */ /* 0x000fea0003800000 */
[----:B------:R-:W-:Y:S01]  /*2760*/  UIADD3 UR17, UR37, 0x1, URZ ;  /* 0x0000000125117890 */ /* 0x000fe2000fffe03f */
[----:B01----:R-:W-:Y:S02]  /*2770*/  IMAD.U32 R0, RZ, RZ, UR42 ;  /* 0x0000002aff007e24 */ /* 0x003fe4000f8e00ff */
[----:B------:R-:W-:Y:S01]  /*2780*/  IMAD.U32 R3, RZ, RZ, UR37 ;  /* 0x00000025ff037e24 */ /* 0x000fe2000f8e00ff */
[----:B------:R-:W-:-:S04]  /*2790*/  UISETP.NE.AND UP0, UPT, UR17, 0x2, UPT ;  /* 0x000000021100788c */ /* 0x000fc8000bf05270 */
[----:B------:R-:W-:Y:S02]  /*27a0*/  USEL UR4, URZ, 0x1, UP0 ;  /* 0x000000013f047887 */ /* 0x000fe40008000000 */
[----:B------:R-:W-:Y:S02]  /*27b0*/  USEL UR17, UR17, URZ, UP0 ;  /* 0x0000003f11117287 */ /* 0x000fe40008000000 */
[----:B------:R-:W-:-:S06]  /*27c0*/  ULOP3.LUT UR4, UR36, UR4, URZ, 0x3c, !UPT ;  /* 0x0000000424047292 */ /* 0x000fcc000f8e3c3f */
[----:B------:R-:W-:-:S07]  /*27d0*/  IMAD.U32 R7, RZ, RZ, UR4 ;  /* 0x00000004ff077e24 */ /* 0x000fce000f8e00ff */
.L_x_25:
[----:B0-----:R-:W-:Y:S05]  /*27e0*/  @!P0 BRA `(.L_x_19) ;  /* 0x0000000000048947 */ /* 0x001fea0003800000 */
[----:B------:R-:W-:Y:S01]  /*27f0*/  BPT.TRAP 0x1 ;  /* 0x000000040000795c */ /* 0x000fe20000300000 */
.L_x_19:
[----:B------:R-:W0:Y:S01]  /*2800*/  S2UR UR5, SR_CgaCtaId ;  /* 0x00000000000579c3 */ /* 0x000e220000008800 */
[----:B------:R-:W-:Y:S01]  /*2810*/  UMOV UR4, 0x400 ;  /* 0x0000040000047882 */ /* 0x000fe20000000000 */
[----:B------:R-:W-:Y:S01]  /*2820*/  IMAD.U32 R5, RZ, RZ, UR17 ;  /* 0x00000011ff057e24 */ /* 0x000fe2000f8e00ff */
[----:B------:R-:W-:Y:S01]  /*2830*/  SHF.L.U32 R4, R7, 0x1f, RZ ;  /* 0x0000001f07047819 */ /* 0x000fe200000006ff */
[----:B0-----:R-:W-:-:S06]  /*2840*/  ULEA UR4, UR5, UR4, 0x18 ;  /* 0x0000000405047291 */ /* 0x001fcc000f8ec03f */
[----:B------:R-:W-:-:S04]  /*2850*/  IMAD.U32 R6, RZ, RZ, UR4 ;  /* 0x00000004ff067e24 */ /* 0x000fc8000f8e00ff */
[----:B------:R-:W-:-:S04]  /*2860*/  IMAD R5, R5, 0x8, R6 ;  /* 0x0000000805057824 */ /* 0x000fc800078e0206 */
[----:B------:R0:W1:Y:S01]  /*2870*/  SYNCS.PHASECHK.TRANS64.TRYWAIT P1, [R5+URZ], R4 ;  /* 0x00000004050075a7 */ /* 0x000062000802017f */
[----:B------:R-:W-:Y:S05]  /*2880*/  @!P0 BRA `(.L_x_20) ;  /* 0x0000000000048947 */ /* 0x000fea0003800000 */
[----:B------:R-:W-:Y:S01]  /*2890*/  BPT.TRAP 0x1 ;  /* 0x000000040000795c */ /* 0x000fe20000300000 */
.L_x_20:
[----:B-1----:R-:W-:Y:S05]  /*28a0*/  @P1 BRA `(.L_x_21) ;  /* 0x0000000000081947 */ /* 0x002fea0003800000 */
[----:B------:R-:W1:Y:S02]  /*28b0*/  SYNCS.PHASECHK.TRANS64.TRYWAIT P1, [R5+URZ], R4 ;  /* 0x00000004050075a7 */ /* 0x000e64000802017f */
[----:B-1----:R-:W-:Y:S05]  /*28c0*/  @!P1 BRA `(.L_x_22) ;  /* 0x0000005800989947 */ /* 0x002fea0003800000 */
.L_x_21:
[----:B------:R-:W-:Y:S01]  /*28d0*/  ULEA UR19, UR17, UR43, 0xc ;  /* 0x0000002b11137291 */ /* 0x000fe2000f8e603f */
[----:B------:R-:W-:Y:S01]  /*28e0*/  WARPGROUP.ARRIVE ;  /* 0x00000000000079c5 */ /* 0x000fe20000000000 */
[----:B------:R-:W-:Y:S01]  /*28f0*/  UIMAD UR18, UR17, 0x300, UR16 ;  /* 0x00000300111278a4 */ /* 0x000fe2000f8e0210 */
[----:B------:R-:W-:Y:S01]  /*2900*/  UMOV UR9, 0x40000040 ;  /* 0x4000004000097882 */ /* 0x000fe20000000000 */
[----:B------:R-:W-:Y:S02]  /*2910*/  UMOV UR11, 0x40000040 ;  /* 0x40000040000b7882 */ /* 0x000fe40000000000 */
[----:B------:R-:W-:Y:S01]  /*2920*/  UIADD3 UR14, UR18, 0x80, URZ ;  /* 0x00000080120e7890 */ /* 0x000fe2000fffe03f */
[----:B------:R-:W-:Y:S02]  /*2930*/  UMOV UR8, UR19 ;  /* 0x0000001300087c82 */ /* 0x000fe40008000000 */
[----:B------:R-:W-:Y:S01]  /*2940*/  UMOV UR10, UR18 ;  /* 0x00000012000a7c82 */ /* 0x000fe20008000000 */
[----:B------:R-:W-:Y:S01]  /*2950*/  UMOV UR12, UR8 ;  /* 0x00000008000c7c82 */ /* 0x000fe20008000000 */
[----:B------:R-:W-:Y:S01]  /*2960*/  IGMMA.64x16x32.S8.S8 R64, gdesc[UR8], R64, gsb0 ;  /* 0x00600000084079f1 */ /* 0x000fe20008041040 */
[----:B------:R-:W-:Y:S01]  /*2970*/  UMOV UR13, UR9 ;  /* 0x00000009000d7c82 */ /* 0x000fe20008000000 */
[----:B------:R-:W-:Y:S01]  /*2980*/  UMOV UR15, 0x40000040 ;  /* 0x40000040000f7882 */ /* 0x000fe20000000000 */
[----:B------:R-:W-:Y:S01]  /*2990*/  UIADD3 UR6, UR18, 0x100, URZ ;  /* 0x0000010012067890 */ /* 0x000fe2000fffe03f */
[----:B------:R-:W-:Y:S01]  /*29a0*/  UMOV UR4, UR8 ;  /* 0x0000000800047c82 */ /* 0x000fe20008000000 */
[----:B------:R-:W-:Y:S01]  /*29b0*/  UMOV UR5, UR9 ;  /* 0x0000000900057c82 */ /* 0x000fe20008000000 */
[----:B------:R-:W-:Y:S01]  /*29c0*/  UMOV UR7, 0x40000040 ;  /* 0x4000004000077882 */ /* 0x000fe20000000000 */
[----:B------:R-:W-:-:S02]  /*29d0*/  UIADD3 UR20, UR19, 0x400, URZ ;  /* 0x0000040013147890 */ /* 0x000fc4000fffe03f */
[----:B------:R-:W-:Y:S01]  /*29e0*/  UIADD3 UR8, UR19, 0x2, URZ ;  /* 0x0000000213087890 */ /* 0x000fe2000fffe03f */
[----:B------:R-:W-:Y:S01]  /*29f0*/  UMOV UR9, 0x40000040 ;  /* 0x4000004000097882 */ /* 0x000fe20000000000 */
        /* <DEDUP_REMOVED lines=10> */
[----:B------:R-:W-:Y:S01]  /*2aa0*/  UIADD3 UR20, UR19, 0x402, URZ ;  /* 0x0000040213147890 */ /* 0x000fe2000fffe03f */
[----:B------:R-:W-:Y:S02]  /*2ab0*/  WARPGROUP.DEPBAR.LE gsb0, 0x0 ;  /* 0x00008000000079c5 */ /* 0x000fe40000010000 */
[----:B------:R-:W-:-:S06]  /*2ac0*/  WARPGROUP.ARRIVE ;  /* 0x00000000000079c5 */ /* 0x000fcc0000000000 */
[----:B------:R-:W-:Y:S01]  /*2ad0*/  IGMMA.64x16x32.S8.S8 R24, gdesc[UR4], R24, gsb0 ;  /* 0x00600000041879f1 */ /* 0x000fe20008041018 */
[----:B------:R-:W-:Y:S01]  /*2ae0*/  UMOV UR6, UR10 ;  /* 0x0000000a00067c82 */ /* 0x000fe20008000000 */
[----:B------:R-:W-:Y:S01]  /*2af0*/  UMOV UR7, UR11 ;  /* 0x0000000b00077c82 */ /* 0x000fe20008000000 */
[----:B------:R-:W-:Y:S01]  /*2b00*/  UIADD3 UR10, UR18, 0x2, URZ ;  /* 0x00000002120a7890 */ /* 0x000fe2000fffe03f */
[----:B------:R-:W-:Y:S01]  /*2b10*/  UMOV UR11, 0x40000040 ;  /* 0x40000040000b7882 */ /* 0x000fe20000000000 */
[----:B------:R-:W-:Y:S02]  /*2b20*/  WARPGROUP.DEPBAR.LE gsb0, 0x0 ;  /* 0x00008000000079c5 */ /* 0x000fe40000010000 */
[----:B------:R-:W-:-:S06]  /*2b30*/  WARPGROUP.ARRIVE ;  /* 0x00000000000079c5 */ /* 0x000fcc0000000000 */
[----:B------:R-:W-:Y:S01]  /*2b40*/  IGMMA.64x16x32.S8.S8 R40, gdesc[UR12], R40, gsb0 ;  /* 0x006000000c2879f1 */ /* 0x000fe20008041028 */
[----:B------:R-:W-:Y:S01]  /*2b50*/  UIADD3 UR14, UR18, 0x82, URZ ;  /* 0x00000082120e7890 */ /* 0x000fe2000fffe03f */
[----:B------:R-:W-:Y:S01]  /*2b60*/  UMOV UR12, UR8 ;  /* 0x00000008000c7c82 */ /* 0x000fe20008000000 */
[----:B------:R-:W-:Y:S01]  /*2b70*/  UMOV UR13, UR9 ;  /* 0x00000009000d7c82 */ /* 0x000fe20008000000 */
        /* <DEDUP_REMOVED lines=229> */
[----:B------:R-:W-:Y:S01]  /*39d0*/  UIADD3 UR19, UR19, 0xc06, URZ ;  /* 0x00000c0613137890 */ /* 0x000fe2000fffe03f */
        /* <DEDUP_REMOVED lines=26> */
[----:B------:R-:W-:Y:S01]  /*3b80*/  BPT.TRAP 0x1 ;  /* 0x000000040000795c */ /* 0x000fe20000300000 */
.L_x_23:
[----:B01----:R-:W-:Y:S01]  /*3b90*/  IMAD R4, R3, 0x8, R6 ;  /* 0x0000000803047824 */ /* 0x003fe200078e0206 */
[----:B------:R-:W-:-:S03]  /*3ba0*/  ISETP.GT.U32.AND P1, PT, R18, 0x1, PT ;  /* 0x000000011200780c */ /* 0x000fc60003f24070 */
[----:B------:R-:W-:-:S05]  /*3bb0*/  VIADD R4, R4, 0x10 ;  /* 0x0000001004047836 */ /* 0x000fca0000000000 */
[----:B------:R-:W-:-:S04]  /*3bc0*/  PRMT R4, RZ, 0x654, R4 ;  /* 0x00000654ff047816 */ /* 0x000fc80000000004 */
[----:B------:R0:W-:Y:S01]  /*3bd0*/  SYNCS.ARRIVE.TRANS64.RED.A1T0 RZ, [R4+URZ], RZ ;  /* 0x000000ff04ff79a7 */ /* 0x0001e2000810043f */
[----:B------:R-:W-:Y:S05]  /*3be0*/  @P1 BRA `(.L_x_24) ;  /* 0x0000000000041947 */ /* 0x000fea0003800000 */
[----:B------:R-:W-:Y:S01]  /*3bf0*/  BPT.TRAP 0x1 ;  /* 0x000000040000795c */ /* 0x000fe20000300000 */
.L_x_24:
[----:B------:R-:W-:Y:S01]  /*3c00*/  UIADD3 UR17, UR17, 0x1, URZ ;  /* 0x0000000111117890 */ /* 0x000fe2000fffe03f */
[C---:B------:R-:W-:Y:S01]  /*3c10*/  ISETP.GT.AND P2, PT, R0.reuse, 0x1, PT ;  /* 0x000000010000780c */ /* 0x040fe20003f44270 */
[----:B------:R-:W-:Y:S02]  /*3c20*/  VIADD R3, R3, 0x1 ;  /* 0x0000000103037836 */ /* 0x000fe40000000000 */
[----:B------:R-:W-:Y:S01]  /*3c30*/  UISETP.NE.AND UP0, UPT, UR17, 0x2, UPT ;  /* 0x000000021100788c */ /* 0x000fe2000bf05270 */
[----:B------:R-:W-:Y:S02]  /*3c40*/  VIADD R0, R0, 0xffffffff ;  /* 0xffffffff00007836 */ /* 0x000fe40000000000 */
[C---:B------:R-:W-:Y:S01]  /*3c50*/  ISETP.NE.AND P1, PT, R3.reuse, 0x2, PT ;  /* 0x000000020300780c */ /* 0x040fe20003f25270 */
[----:B------:R-:W-:Y:S02]  /*3c60*/  USEL UR4, URZ, 0x1, UP0 ;  /* 0x000000013f047887 */ /* 0x000fe40008000000 */
[----:B------:R-:W-:Y:S01]  /*3c70*/  USEL UR17, UR17, URZ, UP0 ;  /* 0x0000003f11117287 */ /* 0x000fe20008000000 */
[----:B------:R-:W-:-:S03]  /*3c80*/  SEL R3, R3, RZ, P1 ;  /* 0x000000ff03037207 */ /* 0x000fc60000800000 */
[----:B------:R-:W-:Y:S01]  /*3c90*/  LOP3.LUT R7, R7, UR4, RZ, 0x3c, !PT ;  /* 0x0000000407077c12 */ /* 0x000fe2000f8e3cff */
[----:B------:R-:W-:Y:S07]  /*3ca0*/  @P2 BRA `(.L_x_25) ;  /* 0xffffffe800cc2947 */ /* 0x000fee000383ffff */
.L_x_18:
[----:B01----:R-:W0:Y:S02]  /*3cb0*/  LDC R0, c[0x0][0x28c] ;  /* 0x0000a300ff007b82 */ /* 0x003e240000000800 */
[----:B0-----:R-:W-:-:S13]  /*3cc0*/  ISETP.GE.AND P1, PT, R0, 0x1, PT ;  /* 0x000000010000780c */ /* 0x001fda0003f26270 */
[----:B------:R-:W-:Y:S05]  /*3cd0*/  @!P1 BRA `(.L_x_26) ;  /* 0x0000000000309947 */ /* 0x000fea0003800000 */
[----:B------:R-:W-:Y:S05]  /*3ce0*/  @!P0 BRA `(.L_x_27) ;  /* 0x0000000000048947 */ /* 0x000fea0003800000 */
[----:B------:R-:W-:Y:S01]  /*3cf0*/  BPT.TRAP 0x1 ;  /* 0x000000040000795c */ /* 0x000fe20000300000 */
.L_x_27:
[----:B------:R-:W-:Y:S01]  /*3d00*/  UIADD3 UR4, UR42, UR37, URZ ;  /* 0x000000252a047290 */ /* 0x000fe2000fffe03f */
[----:B------:R-:W-:-:S03]  /*3d10*/  ISETP.GT.U32.AND P0, PT, R18, 0x1, PT ;  /* 0x000000011200780c */ /* 0x000fc60003f04070 */
[----:B------:R-:W-:-:S04]  /*3d20*/  USHF.L.U32 UR4, UR4, 0x3, URZ ;  /* 0x0000000304047899 */ /* 0x000fc8000800063f */
[----:B------:R-:W-:-:S06]  /*3d30*/  ULOP3.LUT UR4, UR4, 0x8, URZ, 0xc0, !UPT ;  /* 0x0000000804047892 */ /* 0x000fcc000f8ec03f */
[----:B------:R-:W-:-:S05]  /*3d40*/  IMAD.U32 R3, RZ, RZ, UR4 ;  /* 0x00000004ff037e24 */ /* 0x000fca000f8e00ff */
[----:B------:R-:W-:-:S04]  /*3d50*/  IADD3 R0, R6, 0x10, R3 ;  /* 0x0000001006007810 */ /* 0x000fc80007ffe003 */
[----:B------:R-:W-:-:S04]  /*3d60*/  PRMT R0, RZ, 0x654, R0 ;  /* 0x00000654ff007816 */ /* 0x000fc80000000000 */
[----:B------:R0:W-:Y:S01]  /*3d70*/  SYNCS.ARRIVE.TRANS64.RED.A1T0 RZ, [R0+URZ], RZ ;  /* 0x000000ff00ff79a7 */ /* 0x0001e2000810043f */
[----:B------:R-:W-:Y:S05]  /*3d80*/  @P0 BRA `(.L_x_26) ;  /* 0x0000000000040947 */ /* 0x000fea0003800000 */
[----:B------:R-:W-:Y:S01]  /*3d90*/  BPT.TRAP 0x1 ;  /* 0x000000040000795c */ /* 0x000fe20000300000 */
.L_x_26:
[----:B------:R-:W-:Y:S01]  /*3da0*/  IMAD R82, R82, 0x30, RZ ;  /* 0x0000003052527824 */ /* 0x000fe200078e02ff */
[----:B------:R-:W-:Y:S01]  /*3db0*/  ULDC UR4, c[0x0][0x288] ;  /* 0x0000a20000047ab9 */ /* 0x000fe20000000800 */
[----:B------:R-:W-:Y:S02]  /*3dc0*/  IMAD.SHL.U32 R3, R81, 0x100, RZ ;  /* 0x0000010051037824 */ /* 0x000fe400078e00ff */
[----:B0-----:R-:W-:Y:S01]  /*3dd0*/  IMAD.MOV.U32 R0, RZ, RZ, -0x1 ;  /* 0xffffffffff007424 */ /* 0x001fe200078e00ff */
[----:B------:R-:W-:Y:S01]  /*3de0*/  ISETP.GE.AND P0, PT, R82, UR4, PT ;  /* 0x0000000452007c0c */ /* 0x000fe2000bf06270 */
[----:B------:R-:W-:-:S03]  /*3df0*/  ULDC UR4, c[0x0][0x284] ;  /* 0x0000a10000047ab9 */ /* 0x000fc60000000800 */
[----:B------:R-:W-:-:S13]  /*3e00*/  ISETP.GE.OR P0, PT, R3, UR4, P0 ;  /* 0x0000000403007c0c */ /* 0x000fda0008706670 */
[----:B------:R-:W-:Y:S05]  /*3e10*/  @P0 BRA `(.L_x_28) ;  /* 0x0000002800200947 */ /* 0x000fea0003800000 */
[----:B------:R-:W0:Y:S01]  /*3e20*/  LDC.64 R10, c[0x0][0x5c8] ;  /* 0x00017200ff0a7b82 */ /* 0x000e220000000a00 */
[----:B------:R-:W-:Y:S01]  /*3e30*/  SHF.R.S32.HI R14, RZ, 0x1f, R80 ;  /* 0x0000001fff0e7819 */ /* 0x000fe20000011450 */
[----:B------:R-:W-:Y:S01]  /*3e40*/  ULDC.64 UR4, c[0x0][0x5d0] ;  /* 0x0001740000047ab9 */ /* 0x000fe20000000a00 */
[----:B------:R-:W-:Y:S01]  /*3e50*/  LOP3.LUT R12, R82, 0x6, R75, 0xf8, !PT ;  /* 0x00000006520c7812 */ /* 0x000fe200078ef84b */
[----:B------:R-:W-:Y:S01]  /*3e60*/  IMAD.WIDE R20, R81, 0x100, R22 ;  /* 0x0000010051147825 */ /* 0x000fe200078e0216 */
[----:B------:R-:W-:Y:S02]  /*3e70*/  BSSY B0, `(.L_x_28) ;  /* 0x0000282000007945 */ /* 0x000fe40003800000 */
[----:B------:R-:W-:Y:S01]  /*3e80*/  SHF.R.S32.HI R13, RZ, 0x1f, R12 ;  /* 0x0000001fff0d7819 */ /* 0x000fe2000001140c */
[----:B------:R-:W-:Y:S02]  /*3e90*/  IMAD R5, R14, UR4, RZ ;  /* 0x000000040e057c24 */ /* 0x000fe4000f8e02ff */
[----:B------:R-:W-:-:S02]  /*3ea0*/  IMAD.IADD R88, R78, 0x1, -R3 ;  /* 0x000000014e587824 */ /* 0x000fc400078e0a03 */
[C---:B------:R-:W-:Y:S02]  /*3eb0*/  IMAD R7, R80.reuse, UR5, R5 ;  /* 0x0000000550077c24 */ /* 0x040fe4000f8e0205 */
[----:B------:R-:W-:Y:S01]  /*3ec0*/  IMAD.WIDE.U32 R4, R80, UR4, R12 ;  /* 0x0000000450047c25 */ /* 0x000fe2000f8e000c */
[----:B------:R-:W-:-:S03]  /*3ed0*/  ULDC.64 UR4, c[0x0][0x5c0] ;  /* 0x0001700000047ab9 */ /* 0x000fc60000000a00 */
[----:B------:R-:W-:Y:S02]  /*3ee0*/  IMAD.IADD R5, R5, 0x1, R7 ;  /* 0x0000000105057824 */ /* 0x000fe400078e0207 */
[----:B------:R-:W-:Y:S02]  /*3ef0*/  IMAD.IADD R3, R73, 0x1, -R82 ;  /* 0x0000000149037824 */ /* 0x000fe400078e0a52 */
[-C--:B0-----:R-:W-:Y:S01]  /*3f00*/  IMAD R6, R21, R10.reuse, RZ ;  /* 0x0000000a15067224 */ /* 0x081fe200078e02ff */
[----:B------:R-:W-:Y:S01]  /*3f10*/  SHF.L.U64.HI R15, R10, 0x3, R11 ;  /* 0x000000030a0f7819 */ /* 0x000fe2000001020b */
[----:B------:R-:W-:-:S04]  /*3f20*/  IMAD.WIDE.U32 R4, R20, R10, R4 ;  /* 0x0000000a14047225 */ /* 0x000fc800078e0004 */
[----:B------:R-:W-:Y:S01]  /*3f30*/  IMAD R7, R20, R11, R6 ;  /* 0x0000000b14077224 */ /* 0x000fe200078e0206 */
[----:B------:R-:W-:Y:S01]  /*3f40*/  IADD3 R4, P0, R4, UR4, RZ ;  /* 0x0000000404047c10 */ /* 0x000fe2000ff1e0ff */
[----:B------:R-:W-:Y:S02]  /*3f50*/  IMAD.SHL.U32 R9, R10, 0x8, RZ ;  /* 0x000000080a097824 */ /* 0x000fe400078e00ff */
[----:B------:R-:W-:Y:S01]  /*3f60*/  IMAD R81, R11, 0x78, RZ ;  /* 0x000000780b517824 */ /* 0x000fe200078e02ff */
[----:B------:R-:W-:Y:S02]  /*3f70*/  IADD3.X R5, R5, UR5, R7, P0, !PT ;  /* 0x0000000505057c10 */ /* 0x000fe400087fe407 */
[----:B------:R-:W-:-:S05]  /*3f80*/  IADD3 R6, P0, R9, R4, RZ ;  /* 0x0000000409067210 */ /* 0x000fca0007f1e0ff */
[----:B------:R-:W-:Y:S01]  /*3f90*/  IMAD.X R7, R15, 0x1, R5, P0 ;  /* 0x000000010f077824 */ /* 0x000fe200000e0605 */
[----:B-----5:R-:W-:Y:S01]  /*3fa0*/  ISETP.NE.AND P0, PT, R72, RZ, PT ;  /* 0x000000ff4800720c */ /* 0x020fe20003f05270 */
[----:B------:R-:W-:-:S04]  /*3fb0*/  IMAD.WIDE.U32 R10, R10, 0x78, R6 ;  /* 0x000000780a0a7825 */ /* 0x000fc800078e0006 */
[----:B------:R-:W-:Y:S01]  /*3fc0*/  IMAD.IADD R11, R11, 0x1, R81 ;  /* 0x000000010b0b7824 */ /* 0x000fe200078e0251 */
[----:B------:R-:W-:-:S05]  /*3fd0*/  IADD3 R8, P1, R9, R10, RZ ;  /* 0x0000000a09087210 */ /* 0x000fca0007f3e0ff */
[----:B------:R-:W-:Y:S02]  /*3fe0*/  IMAD.X R9, R15, 0x1, R11, P1 ;  /* 0x000000010f097824 */ /* 0x000fe400008e060b */
[----:B------:R-:W-:Y:S06]  /*3ff0*/  @!P0 BRA `(.L_x_29) ;  /* 0x0000001c00548947 */ /* 0x000fec0003800000 */
[----:B------:R-:W0:Y:S01]  /*4000*/  LDC.64 R90, c[0x0][0x5b0] ;  /* 0x00016c00ff5a7b82 */ /* 0x000e220000000a00 */
[----:B------:R-:W-:Y:S01]  /*4010*/  ULDC.64 UR4, c[0x0][0x5b8] ;  /* 0x00016e0000047ab9 */ /* 0x000fe20000000a00 */
[----:B------:R-:W-:Y:S01]  /*4020*/  ISETP.GE.AND P3, PT, R88, 0x1, PT ;  /* 0x000000015800780c */ /* 0x000fe20003f66270 */
[----:B------:R-:W-:Y:S01]  /*4030*/  IMAD R15, R14, UR4, RZ ;  /* 0x000000040e0f7c24 */ /* 0x000fe2000f8e02ff */
[----:B------:R-:W-:Y:S01]  /*4040*/  BSSY B1, `(.L_x_30) ;  /* 0x000000e000017945 */ /* 0x000fe20003800000 */
[C---:B------:R-:W-:Y:S01]  /*4050*/  IMAD.WIDE.U32 R84, R80.reuse, UR4, R12 ;  /* 0x0000000450547c25 */ /* 0x040fe2000f8e000c */
[----:B------:R-:W-:Y:S02]  /*4060*/  ISETP.LT.OR P1, PT, R3, 0x1, !P3 ;  /* 0x000000010300780c */ /* 0x000fe40005f21670 */
[----:B------:R-:W1:Y:S01]  /*4070*/  LDC.64 R92, c[0x0][0x5a8] ;  /* 0x00016a00ff5c7b82 */ /* 0x000e620000000a00 */
[----:B------:R-:W-:Y:S02]  /*4080*/  IMAD R15, R80, UR5, R15 ;  /* 0x00000005500f7c24 */ /* 0x000fe4000f8e020f */
[----:B------:R-:W-:-:S02]  /*4090*/  IMAD.MOV.U32 R80, RZ, RZ, R84 ;  /* 0x000000ffff507224 */ /* 0x000fc400078e0054 */
[----:B------:R-:W-:Y:S02]  /*40a0*/  IMAD.IADD R81, R85, 0x1, R15 ;  /* 0x0000000155517824 */ /* 0x000fe400078e020f */
[-C--:B0-----:R-:W-:Y:S02]  /*40b0*/  IMAD R14, R21, R90.reuse, RZ ;  /* 0x0000005a150e7224 */ /* 0x081fe400078e02ff */
[----:B------:R-:W-:-:S04]  /*40c0*/  IMAD.WIDE.U32 R12, R20, R90, R80 ;  /* 0x0000005a140c7225 */ /* 0x000fc800078e0050 */
[----:B------:R-:W-:Y:S01]  /*40d0*/  IMAD R89, R20, R91, R14 ;  /* 0x0000005b14597224 */ /* 0x000fe200078e020e */
[----:B-1----:R-:W-:-:S04]  /*40e0*/  IADD3 R12, P0, R12, R92, RZ ;  /* 0x0000005c0c0c7210 */ /* 0x002fc80007f1e0ff */
[----:B------:R-:W-:Y:S01]  /*40f0*/  IADD3.X R13, R93, R13, R89, P0, !PT ;  /* 0x0000000d5d0d7210 */ /* 0x000fe200007fe459 */
[----:B------:R-:W-:Y:S08]  /*4100*/  @P1 BRA `(.L_x_31) ;  /* 0x0000000000041947 */ /* 0x000ff00003800000 */
[----:B------:R0:W5:Y:S02]  /*4110*/  LDG.E.U8 R79, desc[UR44][R12.64] ;  /* 0x0000002c0c4f7981 */ /* 0x000164000c1e1100 */
.L_x_31:
[----:B------:R-:W-:Y:S05]  /*4120*/  BSYNC B1 ;  /* 0x0000000000017941 */ /* 0x000fea0003800000 */
.L_x_30:
[----:B-----5:R-:W-:Y:S01]  /*4130*/  LOP3.LUT R14, R79, 0xffff, RZ, 0xc0, !PT ;  /* 0x0000ffff4f0e7812 */ /* 0x020fe200078ec0ff */
[----:B------:R-:W-:Y:S01]  /*4140*/  IMAD.SHL.U32 R82, R90, 0x8, RZ ;  /* 0x000000085a527824 */ /* 0x000fe200078e00ff */
[----:B------:R-:W-:Y:S01]  /*4150*/  ISETP.LT.OR P4, PT, R3, 0x2, !P3 ;  /* 0x000000020300780c */ /* 0x000fe20005f81670 */
[----:B------:R-:W-:Y:S01]  /*4160*/  BSSY B1, `(.L_x_32) ;  /* 0x000000b000017945 */ /* 0x000fe20003800000 */
[----:B------:R-:W-:Y:S02]  /*4170*/  PRMT R15, R14, 0x8880, RZ ;  /* 0x000088800e0f7816 */ /* 0x000fe400000000ff */
[----:B------:R-:W-:-:S03]  /*4180*/  SHF.L.U64.HI R83, R90, 0x3, R91 ;  /* 0x000000035a537819 */ /* 0x000fc6000001025b */
[----:B------:R-:W-:Y:S02]  /*4190*/  IMAD R86, R15, R72, RZ ;  /* 0x000000480f567224 */ /* 0x000fe400078e02ff */
[----:B------:R-:W-:-:S04]  /*41a0*/  IMAD.WIDE.U32 R14, R20, R90, R82 ;  /* 0x0000005a140e7225 */ /* 0x000fc800078e0052 */
[----:B------:R-:W-:-:S05]  /*41b0*/  @!P1 IMAD R87, R64, R19, R86 ;  /* 0x0000001340579224 */ /* 0x000fca00078e0256 */
[----:B------:R1:W-:Y:S01]  /*41c0*/  @!P1 STG.E.U8 desc[UR44][R4.64], R87 ;  /* 0x0000005704009986 */ /* 0x0003e2000c10112c */
[----:B------:R-:W-:Y:S05]  /*41d0*/  @P4 BRA `(.L_x_33) ;  /* 0x00000000000c4947 */ /* 0x000fea0003800000 */
[----:B------:R-:W1:Y:S02]  /*41e0*/  LDG.E.U8 R79, desc[UR44][R12.64+0x1] ;  /* 0x0000012c0c4f7981 */ /* 0x000e64000c1e1100 */
[----:B-1----:R-:W-:-:S05]  /*41f0*/  PRMT R87, R79, 0x8880, RZ ;  /* 0x000088804f577816 */ /* 0x002fca00000000ff */
[----:B------:R-:W-:-:S07]  /*4200*/  IMAD R86, R87, R72, RZ ;  /* 0x0000004857567224 */ /* 0x000fce00078e02ff */
.L_x_33:
[----:B------:R-:W-:Y:S05]  /*4210*/  BSYNC B1 ;  /* 0x0000000000017941 */ /* 0x000fea0003800000 */
.L_x_32:
[----:B------:R-:W-:Y:S01]  /*4220*/  @!P4 IMAD R65, R65, R19, R86 ;  /* 0x000000134141c224 */ /* 0x000fe200078e0256 */
[----:B------:R-:W-:Y:S01]  /*4230*/  ISETP.GE.AND P0, PT, R88, 0x9, PT ;  /* 0x000000095800780c */ /* 0x000fe20003f06270 */
[----:B------:R-:W-:Y:S01]  /*4240*/  IMAD.IADD R15, R89, 0x1, R15 ;  /* 0x00000001590f7824 */ /* 0x000fe200078e020f */
[----:B------:R-:W-:Y:S01]  /*4250*/  IADD3 R14, P1, P2, R84, R92, R14 ;  /* 0x0000005c540e7210 */ /* 0x000fe20007a3e00e */
[----:B------:R-:W-:Y:S01]  /*4260*/  BSSY B1, `(.L_x_34) ;  /* 0x000000b000017945 */ /* 0x000fe20003800000 */
[----:B------:R2:W-:Y:S01]  /*4270*/  @!P4 STG.E.U8 desc[UR44][R4.64+0x1], R65 ;  /* 0x000001410400c986 */ /* 0x0005e2000c10112c */
[----:B------:R-:W-:Y:S02]  /*4280*/  ISETP.LT.OR P4, PT, R3, 0x1, !P0 ;  /* 0x000000010300780c */ /* 0x000fe40004781670 */
[----:B------:R-:W-:Y:S02]  /*4290*/  IADD3.X R15, R81, R93, R15, P1, P2 ;  /* 0x0000005d510f7210 */ /* 0x000fe40000fe440f */
[----:B-1----:R-:W-:-:S02]  /*42a0*/  IADD3 R87, P5, R20, 0x80, RZ ;  /* 0x0000008014577810 */ /* 0x002fc40007fbe0ff */
[C---:B------:R-:W-:Y:S02]  /*42b0*/  ISETP.LT.OR P1, PT, R3.reuse, 0x2, !P0 ;  /* 0x000000020300780c */ /* 0x040fe40004721670 */
[----:B------:R-:W-:-:S05]  /*42c0*/  ISETP.LT.OR P2, PT, R3, 0x9, !P3 ;  /* 0x000000090300780c */ /* 0x000fca0005f41670 */
[----:B--2---:R-:W-:Y:S08]  /*42d0*/  @P4 BRA `(.L_x_35) ;  /* 0x00000000000c4947 */ /* 0x004ff00003800000 */
[----:B------:R-:W2:Y:S02]  /*42e0*/  LDG.E.U8 R79, desc[UR44][R14.64] ;  /* 0x0000002c0e4f7981 */ /* 0x000ea4000c1e1100 */
[----:B--2---:R-:W-:-:S05]  /*42f0*/  PRMT R65, R79, 0x8880, RZ ;  /* 0x000088804f417816 */ /* 0x004fca00000000ff */
[----:B------:R-:W-:-:S07]  /*4300*/  IMAD R86, R65, R72, RZ ;  /* 0x0000004841567224 */ /* 0x000fce00078e02ff */
.L_x_35:
[----:B------:R-:W-:Y:S05]  /*4310*/  BSYNC B1 ;  /* 0x0000000000017941 */ /* 0x000fea0003800000 */
.L_x_34:
[----:B------:R-:W-:Y:S01]  /*4320*/  @!P4 IMAD R65, R66, R19, R86 ;  /* 0x000000134241c224 */ /* 0x000fe200078e0256 */
[----:B------:R-:W-:Y:S04]  /*4330*/  BSSY B1, `(.L_x_36) ;  /* 0x0000006000017945 */ /* 0x000fe80003800000 */
[----:B------:R1:W-:Y:S01]  /*4340*/  @!P4 STG.E.U8 desc[UR44][R6.64], R65 ;  /* 0x000000410600c986 */ /* 0x0003e2000c10112c */
[----:B------:R-:W-:Y:S05]  /*4350*/  @P1 BRA `(.L_x_37) ;  /* 0x00000000000c1947 */ /* 0x000fea0003800000 */
[----:B------:R-:W1:Y:S02]  /*4360*/  LDG.E.U8 R79, desc[UR44][R14.64+0x1] ;  /* 0x0000012c0e4f7981 */ /* 0x000e64000c1e1100 */
[----:B-1----:R-:W-:-:S05]  /*4370*/  PRMT R65, R79, 0x8880, RZ ;  /* 0x000088804f417816 */ /* 0x002fca00000000ff */
[----:B------:R-:W-:-:S07]  /*4380*/  IMAD R86, R65, R72, RZ ;  /* 0x0000004841567224 */ /* 0x000fce00078e02ff */
.L_x_37:
[----:B------:R-:W-:Y:S05]  /*4390*/  BSYNC B1 ;  /* 0x0000000000017941 */ /* 0x000fea0003800000 */
.L_x_36:
[----:B------:R-:W-:Y:S01]  /*43a0*/  @!P1 IMAD R67, R67, R19, R86 ;  /* 0x0000001343439224 */ /* 0x000fe200078e0256 */
[----:B------:R-:W-:Y:S04]  /*43b0*/  BSSY B1, `(.L_x_38) ;  /* 0x0000006000017945 */ /* 0x000fe80003800000 */
[----:B------:R2:W-:Y:S01]  /*43c0*/  @!P1 STG.E.U8 desc[UR44][R6.64+0x1], R67 ;  /* 0x0000014306009986 */ /* 0x0005e2000c10112c */
[----:B------:R-:W-:Y:S05]  /*43d0*/  @P2 BRA `(.L_x_39) ;  /* 0x00000000000c2947 */ /* 0x000fea0003800000 */
[----:B------:R-:W1:Y:S02]  /*43e0*/  LDG.E.U8 R79, desc[UR44][R12.64+0x8] ;  /* 0x0000082c0c4f7981 */ /* 0x000e64000c1e1100 */
[----:B-1----:R-:W-:-:S05]  /*43f0*/  PRMT R65, R79, 0x8880, RZ ;  /* 0x000088804f417816 */ /* 0x002fca00000000ff */
[----:B------:R-:W-:-:S07]  /*4400*/  IMAD R86, R65, R72, RZ ;  /* 0x0000004841567224 */ /* 0x000fce00078e02ff */
.L_x_39:
[----:B------:R-:W-:Y:S05]  /*4410*/  BSYNC B1 ;  /* 0x0000000000017941 */ /* 0x000fea0003800000 */
.L_x_38:
[----:B------:R-:W-:Y:S01]  /*4420*/  ISETP.LT.OR P1, PT, R3, 0xa, !P3 ;  /* 0x0000000a0300780c */ /* 0x000fe20005f21670 */
[----:B--2---:R-:W-:Y:S01]  /*4430*/  @!P2 IMAD R67, R68, R19, R86 ;  /* 0x000000134443a224 */ /* 0x004fe200078e0256 */
[----:B------:R-:W-:Y:S01]  /*4440*/  BSSY B1, `(.L_x_40) ;  /* 0x000000b000017945 */ /* 0x000fe20003800000 */
[----:B-1----:R-:W-:-:S03]  /*4450*/  IMAD.WIDE.U32 R64, R87, R90, R80 ;  /* 0x0000005a57407225 */ /* 0x002fc600078e0050 */
[----:B------:R1:W-:Y:S01]  /*4460*/  @!P2 STG.E.U8 desc[UR44][R4.64+0x8], R67 ;  /* 0x000008430400a986 */ /* 0x0003e2000c10112c */
[----:B------:R-:W-:Y:S01]  /*4470*/  IMAD.X R21, RZ, RZ, R21, P5 ;  /* 0x000000ffff157224 */ /* 0x000fe200028e0615 */
[C---:B------:R-:W-:Y:S02]  /*4480*/  ISETP.LT.OR P5, PT, R3.reuse, 0x9, !P0 ;  /* 0x000000090300780c */ /* 0x040fe400047a1670 */
[----:B------:R-:W-:Y:S02]  /*4490*/  ISETP.LT.OR P2, PT, R3, 0xa, !P0 ;  /* 0x0000000a0300780c */ /* 0x000fe40004741670 */
[----:B------:R-:W-:Y:S01]  /*44a0*/  IADD3 R20, P4, R64, R92, RZ ;  /* 0x0000005c40147210 */ /* 0x000fe20007f9e0ff */
[----:B------:R-:W-:-:S12]  /*44b0*/  @P1 BRA `(.L_x_41) ;  /* 0x00000000000c1947 */ /* 0x000fd80003800000 */
[----:B------:R-:W1:Y:S02]  /*44c0*/  LDG.E.U8 R79, desc[UR44][R12.64+0x9] ;  /* 0x0000092c0c4f7981 */ /* 0x000e64000c1e1100 */
[----:B-1----:R-:W-:-:S05]  /*44d0*/  PRMT R67, R79, 0x8880, RZ ;  /* 0x000088804f437816 */ /* 0x002fca00000000ff */
[----:B------:R-:W-:-:S07]  /*44e0*/  IMAD R86, R67, R72, RZ ;  /* 0x0000004843567224 */ /* 0x000fce00078e02ff */
.L_x_41:
[----:B------:R-:W-:Y:S05]  /*44f0*/  BSYNC B1 ;  /* 0x0000000000017941 */ /* 0x000fea0003800000 */
.L_x_40:
[----:B------:R-:W-:Y:S01]  /*4500*/  @!P1 IMAD R69, R69, R19, R86 ;  /* 0x0000001345459224 */ /* 0x000fe200078e0256 */
[----:B------:R-:W-:Y:S01]  /*4510*/  BSSY B1, `(.L_x_42) ;  /* 0x0000007000017945 */ /* 0x000fe20003800000 */
[----:B------:R-:W-:-:S03]  /*4520*/  IMAD R66, R21, R90, RZ ;  /* 0x0000005a15427224 */ /* 0x000fc600078e02ff */
[----:B------:R2:W-:Y:S01]  /*4530*/  @!P1 STG.E.U8 desc[UR44][R4.64+0x9], R69 ;  /* 0x0000094504009986 */ /* 0x0005e2000c10112c */
[----:B------:R-:W-:Y:S05]  /*4540*/  @P5 BRA `(.L_x_43) ;  /* 0x00000000000c5947 */ /* 0x000fea0003800000 */
[----:B------:R-:W1:Y:S02]  /*4550*/  LDG.E.U8 R79, desc[UR44][R14.64+0x8] ;  /* 0x0000082c0e4f7981 */ /* 0x000e64000c1e1100 */
[----:B-1----:R-:W-:-:S05]  /*4560*/  PRMT R67, R79, 0x8880, RZ ;  /* 0x000088804f437816 */ /* 0x002fca00000000ff */
[----:B------:R-:W-:-:S07]  /*4570*/  IMAD R86, R67, R72, RZ ;  /* 0x0000004843567224 */ /* 0x000fce00078e02ff */
.L_x_43:
[----:B------:R-:W-:Y:S05]  /*4580*/  BSYNC B1 ;  /* 0x0000000000017941 */ /* 0x000fea0003800000 */
.L_x_42:
[----:B-1----:R-:W-:Y:S01]  /*4590*/  @!P5 IMAD R67, R70, R19, R86 ;  /* 0x000000134643d224 */ /* 0x002fe200078e0256 */
[----:B------:R-:W-:Y:S01]  /*45a0*/  BSSY B1, `(.L_x_44) ;  /* 0x0000007000017945 */ /* 0x000fe20003800000 */
[----:B--2---:R-:W-:-:S03]  /*45b0*/  IMAD R69, R87, R91, R66 ;  /* 0x0000005b57457224 */ /* 0x004fc600078e0242 */
[----:B------:R1:W-:Y:S01]  /*45c0*/  @!P5 STG.E.U8 desc[UR44][R6.64+0x8], R67 ;  /* 0x000008430600d986 */ /* 0x0003e2000c10112c */
[----:B------:R-:W-:Y:S05]  /*45d0*/  @P2 BRA `(.L_x_45) ;  /* 0x00000000000c2947 */ /* 0x000fea0003800000 */
[----:B------:R-:W1:Y:S02]  /*45e0*/  LDG.E.U8 R79, desc[UR44][R14.64+0x9] ;  /* 0x0000092c0e4f7981 */ /* 0x000e64000c1e1100 */
[----:B-1----:R-:W-:-:S05]  /*45f0*/  PRMT R67, R79, 0x8880, RZ ;  /* 0x000088804f437816 */ /* 0x002fca00000000ff */
[----:B------:R-:W-:-:S07]  /*4600*/  IMAD R86, R67, R72, RZ ;  /* 0x0000004843567224 */ /* 0x000fce00078e02ff */
.L_x_45:
[----:B------:R-:W-:Y:S05]  /*4610*/  BSYNC B1 ;  /* 0x0000000000017941 */ /* 0x000fea0003800000 */
.L_x_44:
[----:B------:R-:W-:Y:S01]  /*4620*/  ISETP.GE.AND P1, PT, R88, 0x81, PT ;  /* 0x000000815800780c */ /* 0x000fe20003f26270 */
[----:B------:R-:W-:Y:S01]  /*4630*/  @!P2 IMAD R71, R71, R19, R86 ;  /* 0x000000134747a224 */ /* 0x000fe200078e0256 */
[----:B------:R-:W-:Y:S01]  /*4640*/  IADD3.X R21, R93, R65, R69, P4, !PT ;  /* 0x000000415d157210 */ /* 0x000fe200027fe445 */
[----:B------:R-:W-:Y:S01]  /*4650*/  IMAD.WIDE.U32 R82, R87, R90, R82 ;  /* 0x0000005a57527225 */ /* 0x000fe200078e0052 */
[----:B------:R-:W-:Y:S01]  /*4660*/  ISETP.LT.OR P4, PT, R3, 0x1, !P1 ;  /* 0x000000010300780c */ /* 0x000fe20004f81670 */
[----:B------:R-:W-:Y:S01]  /*4670*/  BSSY B1, `(.L_x_46) ;  /* 0x0000008000017945 */ /* 0x000fe20003800000 */
[----:B------:R2:W-:Y:S01]  /*4680*/  @!P2 STG.E.U8 desc[UR44][R6.64+0x9], R71 ;  /* 0x000009470600a986 */ /* 0x0005e2000c10112c */
[----:B------:R-:W-:Y:S01]  /*4690*/  IADD3 R64, P2, P5, R84, R92, R82 ;  /* 0x0000005c54407210 */ /* 0x000fe20007d5e052 */
[----:B------:R-:W-:-:S09]  /*46a0*/  IMAD.IADD R82, R69, 0x1, R83 ;  /* 0x0000000145527824 */ /* 0x000fd200078e0253 */
[----:B------:R-:W-:Y:S05]  /*46b0*/  @P4 BRA `(.L_x_47) ;  /* 0x00000000000c4947 */ /* 0x000fea0003800000 */
[----:B------:R-:W1:Y:S02]  /*46c0*/  LDG.E.U8 R79, desc[UR44][R20.64] ;  /* 0x0000002c144f7981 */ /* 0x000e64000c1e1100 */
[----:B-1----:R-:W-:-:S05]  /*46d0*/  PRMT R67, R79, 0x8880, RZ ;  /* 0x000088804f437816 */ /* 0x002fca00000000ff */
[----:B------:R-:W-:-:S07]  /*46e0*/  IMAD R86, R67, R72, RZ ;  /* 0x0000004843567224 */ /* 0x000fce00078e02ff */
.L_x_47:
[----:B------:R-:W-:Y:S05]  /*46f0*/  BSYNC B1 ;  /* 0x0000000000017941 */ /* 0x000fea0003800000 */
.L_x_46:
[----:B-1----:R-:W-:Y:S01]  /*4700*/  @!P4 IMAD R67, R56, R19, R86 ;  /* 0x000000133843c224 */ /* 0x002fe200078e0256 */
[----:B------:R-:W-:Y:S01]  /*4710*/  IADD3.X R65, R81, R93, R82, P2, P5 ;  /* 0x0000005d51417210 */ /* 0x000fe200017ea452 */
[----:B------:R-:W-:Y:S01]  /*4720*/  BSSY B1, `(.L_x_48) ;  /* 0x0000009000017945 */ /* 0x000fe20003800000 */
[----:B------:R-:W-:Y:S02]  /*4730*/  ISETP.GE.AND P2, PT, R88, 0x89, PT ;  /* 0x000000895800780c */ /* 0x000fe40003f46270 */
[----:B------:R1:W-:Y:S01]  /*4740*/  @!P4 STG.E.U8 desc[UR44][R10.64], R67 ;  /* 0x000000430a00c986 */ /* 0x0003e2000c10112c */
[C---:B------:R-:W-:Y:S02]  /*4750*/  ISETP.LT.OR P4, PT, R3.reuse, 0x2, !P1 ;  /* 0x000000020300780c */ /* 0x040fe40004f81670 */
[----:B------:R-:W-:-:S11]  /*4760*/  ISETP.LT.OR P5, PT, R3, 0x1, !P2 ;  /* 0x000000010300780c */ /* 0x000fd600057a1670 */
[----:B-1----:R-:W-:Y:S05]  /*4770*/  @P4 BRA `(.L_x_49) ;  /* 0x00000000000c4947 */ /* 0x002fea0003800000 */
[----:B------:R-:W3:Y:S02]  /*4780*/  LDG.E.U8 R79, desc[UR44][R20.64+0x1] ;  /* 0x0000012c144f7981 */ /* 0x000ee4000c1e1100 */
[----:B---3--:R-:W-:-:S05]  /*4790*/  PRMT R67, R79, 0x8880, RZ ;  /* 0x000088804f437816 */ /* 0x008fca00000000ff */
[----:B------:R-:W-:-:S07]  /*47a0*/  IMAD R86, R67, R72, RZ ;  /* 0x0000004843567224 */ /* 0x000fce00078e02ff */
.L_x_49:
[----:B------:R-:W-:Y:S05]  /*47b0*/  BSYNC B1 ;  /* 0x0000000000017941 */ /* 0x000fea0003800000 */
.L_x_48:
[----:B------:R-:W-:Y:S01]  /*47c0*/  @!P4 IMAD R57, R57, R19, R86 ;  /* 0x000000133939c224 */ /* 0x000fe200078e0256 */
[----:B------:R-:W-:Y:S04]  /*47d0*/  BSSY B1, `(.L_x_50) ;  /* 0x0000006000017945 */ /* 0x000fe80003800000 */
[----:B------:R1:W-:Y:S01]  /*47e0*/  @!P4 STG.E.U8 desc[UR44][R10.64+0x1], R57 ;  /* 0x000001390a00c986 */ /* 0x0003e2000c10112c */
[----:B------:R-:W-:Y:S05]  /*47f0*/  @P5 BRA `(.L_x_51) ;  /* 0x00000000000c5947 */ /* 0x000fea0003800000 */
[----:B------:R-:W1:Y:S02]  /*4800*/  LDG.E.U8 R79, desc[UR44][R64.64] ;  /* 0x0000002c404f7981 */ /* 0x000e64000c1e1100 */
[----:B-1----:R-:W-:-:S05]  /*4810*/  PRMT R57, R79, 0x8880, RZ ;  /* 0x000088804f397816 */ /* 0x002fca00000000ff */
[----:B------:R-:W-:-:S07]  /*4820*/  IMAD R86, R57, R72, RZ ;  /* 0x0000004839567224 */ /* 0x000fce00078e02ff */
.L_x_51:
[----:B------:R-:W-:Y:S05]  /*4830*/  BSYNC B1 ;  /* 0x0000000000017941 */ /* 0x000fea0003800000 */
.L_x_50:
[C---:B------:R-:W-:Y:S01]  /*4840*/  ISETP.LT.OR P4, PT, R3.reuse, 0x2, !P2 ;  /* 0x000000020300780c */ /* 0x040fe20005781670 */
[----:B-1----:R-:W-:Y:S01]  /*4850*/  @!P5 IMAD R57, R58, R19, R86 ;  /* 0x000000133a39d224 */ /* 0x002fe200078e0256 */
[----:B------:R-:W-:Y:S04]  /*4860*/  BSSY B1, `(.L_x_52) ;  /* 0x0000007000017945 */ /* 0x000fe80003800000 */
[----:B------:R1:W-:Y:S01]  /*4870*/  @!P5 STG.E.U8 desc[UR44][R8.64], R57 ;  /* 0x000000390800d986 */ /* 0x0003e2000c10112c */
[----:B------:R-:W-:-:S06]  /*4880*/  ISETP.LT.OR P5, PT, R3, 0x9, !P1 ;  /* 0x000000090300780c */ /* 0x000fcc0004fa1670 */
[----:B------:R-:W-:Y:S07]  /*4890*/  @P4 BRA `(.L_x_53) ;  /* 0x00000000000c4947 */ /* 0x000fee0003800000 */
[----:B------:R-:W1:Y:S02]  /*48a0*/  LDG.E.U8 R79, desc[UR44][R64.64+0x1] ;  /* 0x0000012c404f7981 */ /* 0x000e64000c1e1100 */
[----:B-1----:R-:W-:-:S05]  /*48b0*/  PRMT R57, R79, 0x8880, RZ ;  /* 0x000088804f397816 */ /* 0x002fca00000000ff */
[----:B------:R-:W-:-:S07]  /*48c0*/  IMAD R86, R57, R72, RZ ;  /* 0x0000004839567224 */ /* 0x000fce00078e02ff */
.L_x_53:
[----:B------:R-:W-:Y:S05]  /*48d0*/  BSYNC B1 ;  /* 0x0000000000017941 */ /* 0x000fea0003800000 */
.L_x_52:
[----:B------:R-:W-:Y:S01]  /*48e0*/  @!P4 IMAD R59, R59, R19, R86 ;  /* 0x000000133b3bc224 */ /* 0x000fe200078e0256 */
[----:B------:R-:W-:Y:S04]  /*48f0*/  BSSY B1, `(.L_x_54) ;  /* 0x0000006000017945 */ /* 0x000fe80003800000 */
[----:B------:R3:W-:Y:S01]  /*4900*/  @!P4 STG.E.U8 desc[UR44][R8.64+0x1], R59 ;  /* 0x0000013b0800c986 */ /* 0x0007e2000c10112c */
[----:B------:R-:W-:Y:S05]  /*4910*/  @P5 BRA `(.L_x_55) ;  /* 0x00000000000c5947 */ /* 0x000fea0003800000 */
[----:B------:R-:W1:Y:S02]  /*4920*/  LDG.E.U8 R79, desc[UR44][R20.64+0x8] ;  /* 0x0000082c144f7981 */ /* 0x000e64000c1e1100 */
[----:B-1----:R-:W-:-:S05]  /*4930*/  PRMT R57, R79, 0x8880, RZ ;  /* 0x000088804f397816 */ /* 0x002fca00000000ff */
[----:B------:R-:W-:-:S07]  /*4940*/  IMAD R86, R57, R72, RZ ;  /* 0x0000004839567224 */ /* 0x000fce00078e02ff */
.L_x_55:
[----:B------:R-:W-:Y:S05]  /*4950*/  BSYNC B1 ;  /* 0x0000000000017941 */ /* 0x000fea0003800000 */
.L_x_54:
        /* <DEDUP_REMOVED lines=9> */
.L_x_57:
[----:B------:R-:W-:Y:S05]  /*49f0*/  BSYNC B1 ;  /* 0x0000000000017941 */ /* 0x000fea0003800000 */
.L_x_56:
[----:B------:R-:W-:Y:S01]  /*4a00*/  @!P4 IMAD R61, R61, R19, R86 ;  /* 0x000000133d3dc224 */ /* 0x000fe200078e0256 */
[----:B------:R-:W-:Y:S04]  /*4a10*/  BSSY B1, `(.L_x_58) ;  /* 0x0000006000017945 */ /* 0x000fe80003800000 */
[----:B------:R4:W-:Y:S01]  /*4a20*/  @!P4 STG.E.U8 desc[UR44][R10.64+0x9], R61 ;  /* 0x0000093d0a00c986 */ /* 0x0009e2000c10112c */
[----:B------:R-:W-:Y:S05]  /*4a30*/  @P5 BRA `(.L_x_59) ;  /* 0x00000000000c5947 */ /* 0x000fea0003800000 */
[----:B------:R-:W1:Y:S02]  /*4a40*/  LDG.E.U8 R79, desc[UR44][R64.64+0x8] ;  /* 0x0000082c404f7981 */ /* 0x000e64000c1e1100 */
[----:B-1----:R-:W-:-:S05]  /*4a50*/  PRMT R57, R79, 0x8880, RZ ;  /* 0x000088804f397816 */ /* 0x002fca00000000ff */
[----:B------:R-:W-:-:S07]  /*4a60*/  IMAD R86, R57, R72, RZ ;  /* 0x0000004839567224 */ /* 0x000fce00078e02ff */
.L_x_59:
[----:B------:R-:W-:Y:S05]  /*4a70*/  BSYNC B1 ;  /* 0x0000000000017941 */ /* 0x000fea0003800000 */
.L_x_58:
        /* <DEDUP_REMOVED lines=9> */
.L_x_61:
[----:B------:R-:W-:Y:S05]  /*4b10*/  BSYNC B1 ;  /* 0x0000000000017941 */ /* 0x000fea0003800000 */
.L_x_60:
[----:B------:R-:W-:Y:S01]  /*4b20*/  @!P4 IMAD R63, R63, R19, R86 ;  /* 0x000000133f3fc224 */ /* 0x000fe200078e0256 */
[----:B------:R-:W-:Y:S04]  /*4b30*/  BSSY B1, `(.L_x_62) ;  /* 0x0000006000017945 */ /* 0x000fe80003800000 */
[----:B------:R0:W-:Y:S01]  /*4b40*/  @!P4 STG.E.U8 desc[UR44][R8.64+0x9], R63 ;  /* 0x0000093f0800c986 */ /* 0x0001e2000c10112c */
[----:B------:R-:W-:Y:S05]  /*4b50*/  @P5 BRA `(.L_x_63) ;  /* 0x00000000000c5947 */ /* 0x000fea0003800000 */
[----:B------:R-:W1:Y:S02]  /*4b60*/  LDG.E.U8 R79, desc[UR44][R12.64+0x10] ;  /* 0x0000102c0c4f7981 */ /* 0x000e64000c1e1100 */
[----:B-1----:R-:W-:-:S05]  /*4b70*/  PRMT R57, R79, 0x8880, RZ ;  /* 0x000088804f397816 */ /* 0x002fca00000000ff */
[----:B------:R-:W-:-:S07]  /*4b80*/  IMAD R86, R57, R72, RZ ;  /* 0x0000004839567224 */ /* 0x000fce00078e02ff */
.L_x_63:
[----:B------:R-:W-:Y:S05]  /*4b90*/  BSYNC B1 ;  /* 0x0000000000017941 */ /* 0x000fea0003800000 */
.L_x_62:
        /* <DEDUP_REMOVED lines=9> */
.L_x_65:
[----:B------:R-:W-:Y:S05]  /*4c30*/  BSYNC B1 ;  /* 0x0000000000017941 */ /* 0x000fea0003800000 */
.L_x_64:
[----:B------:R-:W-:Y:S01]  /*4c40*/  @!P4 IMAD R49, R49, R19, R86 ;  /* 0x000000133131c224 */ /* 0x000fe200078e0256 */
[----:B------:R-:W-:Y:S04]  /*4c50*/  BSSY B1, `(.L_x_66) ;  /* 0x0000006000017945 */ /* 0x000fe80003800000 */
[----:B------:R0:W-:Y:S01]  /*4c60*/  @!P4 STG.E.U8 desc[UR44][R4.64+0x11], R49 ;  /* 0x000011310400c986 */ /* 0x0001e2000c10112c */
[----:B------:R-:W-:Y:S05]  /*4c70*/  @P5 BRA `(.L_x_67) ;  /* 0x00000000000c5947 */ /* 0x000fea0003800000 */
[----:B------:R-:W0:Y:S02]  /*4c80*/  LDG.E.U8 R79, desc[UR44][R14.64+0x10] ;  /* 0x0000102c0e4f7981 */ /* 0x000e24000c1e1100 */
[----:B0-----:R-:W-:-:S05]  /*4c90*/  PRMT R49, R79, 0x8880, RZ ;  /* 0x000088804f317816 */ /* 0x001fca00000000ff */
[----:B------:R-:W-:-:S07]  /*4ca0*/  IMAD R86, R49, R72, RZ ;  /* 0x0000004831567224 */ /* 0x000fce00078e02ff */
.L_x_67:
[----:B------:R-:W-:Y:S05]  /*4cb0*/  BSYNC B1 ;  /* 0x0000000000017941 */ /* 0x000fea0003800000 */
.L_x_66:
[C---:B------:R-:W-:Y:S01]  /*4cc0*/  ISETP.LT.OR P4, PT, R3.reuse, 0x12, !P0 ;  /* 0x000000120300780c */ /* 0x040fe20004781670 */
[----:B0-----:R-:W-:Y:S01]  /*4cd0*/  @!P5 IMAD R49, R50, R19, R86 ;  /* 0x000000133231d224 */ /* 0x001fe200078e0256 */
[----:B------:R-:W-:Y:S04]  /*4ce0*/  BSSY B1, `(.L_x_68) ;  /* 0x0000007000017945 */ /* 0x000fe80003800000 */
[----:B------:R0:W-:Y:S01]  /*4cf0*/  @!P5 STG.E.U8 desc[UR44][R6.64+0x10], R49 ;  /* 0x000010310600d986 */ /* 0x0001e2000c10112c */
[----:B------:R-:W-:-:S06]  /*4d00*/  ISETP.LT.OR P5, PT, R3, 0x19, !P3 ;  /* 0x000000190300780c */ /* 0x000fcc0005fa1670 */
[----:B------:R-:W-:Y:S07]  /*4d10*/  @P4 BRA `(.L_x_69) ;  /* 0x00000000000c4947 */ /* 0x000fee0003800000 */
[----:B------:R-:W0:Y:S02]  /*4d20*/  LDG.E.U8 R79, desc[UR44][R14.64+0x11] ;  /* 0x0000112c0e4f7981 */ /* 0x000e24000c1e1100 */
[----:B0-----:R-:W-:-:S05]  /*4d30*/  PRMT R49, R79, 0x8880, RZ ;  /* 0x000088804f317816 */ /* 0x001fca00000000ff */
[----:B------:R-:W-:-:S07]  /*4d40*/  IMAD R86, R49, R72, RZ ;  /* 0x0000004831567224 */ /* 0x000fce00078e02ff */
.L_x_69:
[----:B------:R-:W-:Y:S05]  /*4d50*/  BSYNC B1 ;  /* 0x0000000000017941 */ /* 0x000fea0003800000 */
.L_x_68:
[----:B------:R-:W-:Y:S01]  /*4d60*/  @!P4 IMAD R51, R51, R19, R86 ;  /* 0x000000133333c224 */ /* 0x000fe200078e0256 */
[----:B------:R-:W-:Y:S04]  /*4d70*/  BSSY B1, `(.L_x_70) ;  /* 0x0000006000017945 */ /* 0x000fe80003800000 */
[----:B------:R0:W-:Y:S01]  /*4d80*/  @!P4 STG.E.U8 desc[UR44][R6.64+0x11], R51 ;  /* 0x000011330600c986 */ /* 0x0001e2000c10112c */
[----:B------:R-:W-:Y:S05]  /*4d90*/  @P5 BRA `(.L_x_71) ;  /* 0x00000000000c5947 */ /* 0x000fea0003800000 */
[----:B------:R-:W0:Y:S02]  /*4da0*/  LDG.E.U8 R79, desc[UR44][R12.64+0x18] ;  /* 0x0000182c0c4f7981 */ /* 0x000e24000c1e1100 */
[----:B0-----:R-:W-:-:S05]  /*4db0*/  PRMT R49, R79, 0x8880, RZ ;  /* 0x000088804f317816 */ /* 0x001fca00000000ff */
[----:B------:R-:W-:-:S07]  /*4dc0*/  IMAD R86, R49, R72, RZ ;  /* 0x0000004831567224 */ /* 0x000fce00078e02ff */
.L_x_71:
[----:B------:R-:W-:Y:S05]  /*4dd0*/  BSYNC B1 ;  /* 0x0000000000017941 */ /* 0x000fea0003800000 */
.L_x_70:
        /* <DEDUP_REMOVED lines=9> */
.L_x_73:
[----:B------:R-:W-:Y:S05]  /*4e70*/  BSYNC B1 ;  /* 0x0000000000017941 */ /* 0x000fea0003800000 */
.L_x_72:
[----:B------:R-:W-:Y:S01]  /*4e80*/  @!P4 IMAD R53, R53, R19, R86 ;  /* 0x000000133535c224 */ /* 0x000fe200078e0256 */
[----:B------:R-:W-:Y:S04]  /*4e90*/  BSSY B1, `(.L_x_74) ;  /* 0x0000006000017945 */ /* 0x000fe80003800000 */
[----:B------:R0:W-:Y:S01]  /*4ea0*/  @!P4 STG.E.U8 desc[UR44][R4.64+0x19], R53 ;  /* 0x000019350400c986 */ /* 0x0001e2000c10112c */
[----:B------:R-:W-:Y:S05]  /*4eb0*/  @P5 BRA `(.L_x_75) ;  /* 0x00000000000c5947 */ /* 0x000fea0003800000 */
[----:B------:R-:W0:Y:S02]  /*4ec0*/  LDG.E.U8 R79, desc[UR44][R14.64+0x18] ;  /* 0x0000182c0e4f7981 */ /* 0x000e24000c1e1100 */
[----:B0-----:R-:W-:-:S05]  /*4ed0*/  PRMT R49, R79, 0x8880, RZ ;  /* 0x000088804f317816 */ /* 0x001fca00000000ff */
[----:B------:R-:W-:-:S07]  /*4ee0*/  IMAD R86, R49, R72, RZ ;  /* 0x0000004831567224 */ /* 0x000fce00078e02ff */
.L_x_75:
[----:B------:R-:W-:Y:S05]  /*4ef0*/  BSYNC B1 ;  /* 0x0000000000017941 */ /* 0x000fea0003800000 */
.L_x_74:
        /* <DEDUP_REMOVED lines=9> */
.L_x_77:
[----:B------:R-:W-:Y:S05]  /*4f90*/  BSYNC B1 ;  /* 0x0000000000017941 */ /* 0x000fea0003800000 */
.L_x_76:
[----:B------:R-:W-:Y:S01]  /*4fa0*/  @!P4 IMAD R55, R55, R19, R86 ;  /* 0x000000133737c224 */ /* 0x000fe200078e0256 */
[----:B------:R-:W-:Y:S04]  /*4fb0*/  BSSY B1, `(.L_x_78) ;  /* 0x0000006000017945 */ /* 0x000fe80003800000 */
[----:B------:R0:W-:Y:S01]  /*4fc0*/  @!P4 STG.E.U8 desc[UR44][R6.64+0x19], R55 ;  /* 0x000019370600c986 */ /* 0x0001e2000c10112c */
[----:B------:R-:W-:Y:S05]  /*4fd0*/  @P5 BRA `(.L_x_79) ;  /* 0x00000000000c5947 */ /* 0x000fea0003800000 */
[----:B------:R-:W0:Y:S02]  /*4fe0*/  LDG.E.U8 R79, desc[UR44][R20.64+0x10] ;  /* 0x0000102c144f7981 */ /* 0x000e24000c1e1100 */
[----:B0-----:R-:W-:-:S05]  /*4ff0*/  PRMT R49, R79, 0x8880, RZ ;  /* 0x000088804f317816 */ /* 0x001fca00000000ff */
[----:B------:R-:W-:-:S07]  /*5000*/  IMAD R86, R49, R72, RZ ;  /* 0x0000004831567224 */ /* 0x000fce00078e02ff */
.L_x_79:
[----:B------:R-:W-:Y:S05]  /*5010*/  BSYNC B1 ;  /* 0x0000000000017941 */ /* 0x000fea0003800000 */
.L_x_78:
        /* <DEDUP_REMOVED lines=9> */
.L_x_81:
[----:B------:R-:W-:Y:S05]  /*50b0*/  BSYNC B1 ;  /* 0x0000000000017941 */ /* 0x000fea0003800000 */
.L_x_80:
[----:B------:R-:W-:Y:S01]  /*50c0*/  @!P4 IMAD R41, R41, R19, R86 ;  /* 0x000000132929c224 */ /* 0x000fe200078e0256 */
[----:B------:R-:W-:Y:S04]  /*50d0*/  BSSY B1, `(.L_x_82) ;  /* 0x0000006000017945 */ /* 0x000fe80003800000 */
[----:B------:R0:W-:Y:S01]  /*50e0*/  @!P4 STG.E.U8 desc[UR44][R10.64+0x11], R41 ;  /* 0x000011290a00c986 */ /* 0x0001e2000c10112c */
[----:B------:R-:W-:Y:S05]  /*50f0*/  @P5 BRA `(.L_x_83) ;  /* 0x00000000000c5947 */ /* 0x000fea0003800000 */
[----:B------:R-:W0:Y:S02]  /*5100*/  LDG.E.U8 R79, desc[UR44][R64.64+0x10] ;  /* 0x0000102c404f7981 */ /* 0x000e24000c1e1100 */
[----:B0-----:R-:W-:-:S05]  /*5110*/  PRMT R41, R79, 0x8880, RZ ;  /* 0x000088804f297816 */ /* 0x001fca00000000ff */
[----:B------:R-:W-:-:S07]  /*5120*/  IMAD R86, R41, R72, RZ ;  /* 0x0000004829567224 */ /* 0x000fce00078e02ff */
.L_x_83:
[----:B------:R-:W-:Y:S05]  /*5130*/  BSYNC B1 ;  /* 0x0000000000017941 */ /* 0x000fea0003800000 */
.L_x_82:
        /* <DEDUP_REMOVED lines=9> */
.L_x_85:
[----:B------:R-:W-:Y:S05]  /*51d0*/  BSYNC B1 ;  /* 0x0000000000017941 */ /* 0x000fea0003800000 */
.L_x_84:
[----:B------:R-:W-:Y:S01]  /*51e0*/  @!P4 IMAD R43, R43, R19, R86 ;  /* 0x000000132b2bc224 */ /* 0x000fe200078e0256 */
[----:B------:R-:W-:Y:S04]  /*51f0*/  BSSY B1, `(.L_x_86) ;  /* 0x0000006000017945 */ /* 0x000fe80003800000 */
[----:B------:R0:W-:Y:S01]  /*5200*/  @!P4 STG.E.U8 desc[UR44][R8.64+0x11], R43 ;  /* 0x0000112b0800c986 */ /* 0x0001e2000c10112c */
[----:B------:R-:W-:Y:S05]  /*5210*/  @P5 BRA `(.L_x_87) ;  /* 0x00000000000c5947 */ /* 0x000fea0003800000 */
[----:B------:R-:W0:Y:S02]  /*5220*/  LDG.E.U8 R79, desc[UR44][R20.64+0x18] ;  /* 0x0000182c144f7981 */ /* 0x000e24000c1e1100 */
[----:B0-----:R-:W-:-:S05]  /*5230*/  PRMT R41, R79, 0x8880, RZ ;  /* 0x000088804f297816 */ /* 0x001fca00000000ff */
[----:B------:R-:W-:-:S07]  /*5240*/  IMAD R86, R41, R72, RZ ;  /* 0x0000004829567224 */ /* 0x000fce00078e02ff */
.L_x_87:
[----:B------:R-:W-:Y:S05]  /*5250*/  BSYNC B1 ;  /* 0x0000000000017941 */ /* 0x000fea0003800000 */
.L_x_86:
        /* <DEDUP_REMOVED lines=9> */
.L_x_89:
[----:B------:R-:W-:Y:S05]  /*52f0*/  BSYNC B1 ;  /* 0x0000000000017941 */ /* 0x000fea0003800000 */
.L_x_88:
[----:B------:R-:W-:Y:S01]  /*5300*/  @!P4 IMAD R45, R45, R19, R86 ;  /* 0x000000132d2dc224 */ /* 0x000fe200078e0256 */
[----:B------:R-:W-:Y:S04]  /*5310*/  BSSY B1, `(.L_x_90) ;  /* 0x0000006000017945 */ /* 0x000fe80003800000 */
[----:B------:R0:W-:Y:S01]  /*5320*/  @!P4 STG.E.U8 desc[UR44][R10.64+0x19], R45 ;  /* 0x0000192d0a00c986 */ /* 0x0001e2000c10112c */
[----:B------:R-:W-:Y:S05]  /*5330*/  @P5 BRA `(.L_x_91) ;  /* 0x00000000000c5947 */ /* 0x000fea0003800000 */
[----:B------:R-:W0:Y:S02]  /*5340*/  LDG.E.U8 R79, desc[UR44][R64.64+0x18] ;  /* 0x0000182c404f7981 */ /* 0x000e24000c1e1100 */
[----:B0-----:R-:W-:-:S05]  /*5350*/  PRMT R41, R79, 0x8880, RZ ;  /* 0x000088804f297816 */ /* 0x001fca00000000ff */
[----:B------:R-:W-:-:S07]  /*5360*/  IMAD R86, R41, R72, RZ ;  /* 0x0000004829567224 */ /* 0x000fce00078e02ff */
.L_x_91:
[----:B------:R-:W-:Y:S05]  /*5370*/  BSYNC B1 ;  /* 0x0000000000017941 */ /* 0x000fea0003800000 */
.L_x_90:
        /* <DEDUP_REMOVED lines=9> */
.L_x_93:
[----:B------:R-:W-:Y:S05]  /*5410*/  BSYNC B1 ;  /* 0x0000000000017941 */ /* 0x000fea0003800000 */
.L_x_92:
[----:B------:R-:W-:Y:S01]  /*5420*/  @!P4 IMAD R47, R47, R19, R86 ;  /* 0x000000132f2fc224 */ /* 0x000fe200078e0256 */
[----:B------:R-:W-:Y:S04]  /*5430*/  BSSY B1, `(.L_x_94) ;  /* 0x0000006000017945 */ /* 0x000fe80003800000 */
[----:B------:R0:W-:Y:S01]  /*5440*/  @!P4 STG.E.U8 desc[UR44][R8.64+0x19], R47 ;  /* 0x0000192f0800c986 */ /* 0x0001e2000c10112c */
[----:B------:R-:W-:Y:S05]  /*5450*/  @P5 BRA `(.L_x_95) ;  /* 0x00000000000c5947 */ /* 0x000fea0003800000 */
[----:B------:R-:W0:Y:S02]  /*5460*/  LDG.E.U8 R79, desc[UR44][R12.64+0x20] ;  /* 0x0000202c0c4f7981 */ /* 0x000e24000c1e1100 */
[----:B0-----:R-:W-:-:S05]  /*5470*/  PRMT R41, R79, 0x8880, RZ ;  /* 0x000088804f297816 */ /* 0x001fca00000000ff */
[----:B------:R-:W-:-:S07]  /*5480*/  IMAD R86, R41, R72, RZ ;  /* 0x0000004829567224 */ /* 0x000fce00078e02ff */
.L_x_95:
[----:B------:R-:W-:Y:S05]  /*5490*/  BSYNC B1 ;  /* 0x0000000000017941 */ /* 0x000fea0003800000 */
.L_x_94:
        /* <DEDUP_REMOVED lines=9> */
.L_x_97:
[----:B------:R-:W-:Y:S05]  /*5530*/  BSYNC B1 ;  /* 0x0000000000017941 */ /* 0x000fea0003800000 */
.L_x_96:
[----:B------:R-:W-:Y:S01]  /*5540*/  @!P4 IMAD R33, R33, R19, R86 ;  /* 0x000000132121c224 */ /* 0x000fe200078e0256 */
[----:B------:R-:W-:Y:S04]  /*5550*/  BSSY B1, `(.L_x_98) ;  /* 0x0000006000017945 */ /* 0x000fe80003800000 */
[----:B------:R0:W-:Y:S01]  /*5560*/  @!P4 STG.E.U8 desc[UR44][R4.64+0x21], R33 ;  /* 0x000021210400c986 */ /* 0x0001e2000c10112c */
[----:B------:R-:W-:Y:S05]  /*5570*/  @P5 BRA `(.L_x_99) ;  /* 0x00000000000c5947 */ /* 0x000fea0003800000 */
[----:B------:R-:W0:Y:S02]  /*5580*/  LDG.E.U8 R79, desc[UR44][R14.64+0x20] ;  /* 0x0000202c0e4f7981 */ /* 0x000e24000c1e1100 */
[----:B0-----:R-:W-:-:S05]  /*5590*/  PRMT R33, R79, 0x8880, RZ ;  /* 0x000088804f217816 */ /* 0x001fca00000000ff */
[----:B------:R-:W-:-:S07]  /*55a0*/  IMAD R86, R33, R72, RZ ;  /* 0x0000004821567224 */ /* 0x000fce00078e02ff */
.L_x_99:
[----:B------:R-:W-:Y:S05]  /*55b0*/  BSYNC B1 ;  /* 0x0000000000017941 */ /* 0x000fea0003800000 */
.L_x_98:
[C---:B------:R-:W-:Y:S01]  /*55c0*/  ISETP.LT.OR P4, PT, R3.reuse, 0x22, !P0 ;  /* 0x000000220300780c */ /* 0x040fe20004781670 */
[----:B0-----:R-:W-:Y:S01]  /*55d0*/  @!P5 IMAD R33, R34, R19, R86 ;  /* 0x000000132221d224 */ /* 0x001fe200078e0256 */
[----:B------:R-:W-:Y:S04]  /*55e0*/  BSSY B1, `(.L_x_100) ;  /* 0x0000008000017945 */ /* 0x000fe80003800000 */
[----:B------:R0:W-:Y:S01]  /*55f0*/  @!P5 STG.E.U8 desc[UR44][R6.64+0x20], R33 ;  /* 0x000020210600d986 */ /* 0x0001e2000c10112c */
[C---:B------:R-:W-:Y:S02]  /*5600*/  ISETP.LT.OR P5, PT, R3.reuse, 0x29, !P3 ;  /* 0x000000290300780c */ /* 0x040fe40005fa1670 */
[----:B------:R-:W-:-:S04]  /*5610*/  ISETP.LT.OR P3, PT, R3, 0x2a, !P3 ;  /* 0x0000002a0300780c */ /* 0x000fc80005f61670 */
[----:B------:R-:W-:Y:S09]  /*5620*/  @P4 BRA `(.L_x_101) ;  /* 0x00000000000c4947 */ /* 0x000ff20003800000 */
[----:B------:R-:W0:Y:S02]  /*5630*/  LDG.E.U8 R79, desc[UR44][R14.64+0x21] ;  /* 0x0000212c0e4f7981 */ /* 0x000e24000c1e1100 */
[----:B0-----:R-:W-:-:S05]  /*5640*/  PRMT R33, R79, 0x8880, RZ ;  /* 0x000088804f217816 */ /* 0x001fca00000000ff */
[----:B------:R-:W-:-:S07]  /*5650*/  IMAD R86, R33, R72, RZ ;  /* 0x0000004821567224 */ /* 0x000fce00078e02ff */
.L_x_101:
[----:B------:R-:W-:Y:S05]  /*5660*/  BSYNC B1 ;  /* 0x0000000000017941 */ /* 0x000fea0003800000 */
.L_x_100:
[----:B------:R-:W-:Y:S01]  /*5670*/  @!P4 IMAD R35, R35, R19, R86 ;  /* 0x000000132323c224 */ /* 0x000fe200078e0256 */
[----:B------:R-:W-:Y:S04]  /*5680*/  BSSY B1, `(.L_x_102) ;  /* 0x0000006000017945 */ /* 0x000fe80003800000 */
[----:B------:R0:W-:Y:S01]  /*5690*/  @!P4 STG.E.U8 desc[UR44][R6.64+0x21], R35 ;  /* 0x000021230600c986 */ /* 0x0001e2000c10112c */
[----:B------:R-:W-:Y:S05]  /*56a0*/  @P5 BRA `(.L_x_103) ;  /* 0x00000000000c5947 */ /* 0x000fea0003800000 */
[----:B------:R-:W0:Y:S02]  /*56b0*/  LDG.E.U8 R79, desc[UR44][R12.64+0x28] ;  /* 0x0000282c0c4f7981 */ /* 0x000e24000c1e1100 */
[----:B0-----:R-:W-:-:S05]  /*56c0*/  PRMT R33, R79, 0x8880, RZ ;  /* 0x000088804f217816 */ /* 0x001fca00000000ff */
[----:B------:R-:W-:-:S07]  /*56d0*/  IMAD R86, R33, R72, RZ ;  /* 0x0000004821567224 */ /* 0x000fce00078e02ff */
.L_x_103:
[----:B------:R-:W-:Y:S05]  /*56e0*/  BSYNC B1 ;  /* 0x0000000000017941 */ /* 0x000fea0003800000 */
.L_x_102:
[----:B0-----:R-:W-:Y:S01]  /*56f0*/  @!P5 IMAD R33, R36, R19, R86 ;  /* 0x000000132421d224 */ /* 0x001fe200078e0256 */
[----:B------:R-:W-:Y:S04]  /*5700*/  BSSY B1, `(.L_x_104) ;  /* 0x0000006000017945 */ /* 0x000fe80003800000 */
[----:B------:R0:W-:Y:S01]  /*5710*/  @!P5 STG.E.U8 desc[UR44][R4.64+0x28], R33 ;  /* 0x000028210400d986 */ /* 0x0001e2000c10112c */
[----:B------:R-:W-:Y:S05]  /*5720*/  @P3 BRA `(.L_x_105) ;  /* 0x00000000000c3947 */ /* 0x000fea0003800000 */
[----:B------:R-:W0:Y:S02]  /*5730*/  LDG.E.U8 R79, desc[UR44][R12.64+0x29] ;  /* 0x0000292c0c4f7981 */ /* 0x000e24000c1e1100 */
[----:B0-----:R-:W-:-:S05]  /*5740*/  PRMT R33, R79, 0x8880, RZ ;  /* 0x000088804f217816 */ /* 0x001fca00000000ff */
[----:B------:R-:W-:-:S07]  /*5750*/  IMAD R86, R33, R72, RZ ;  /* 0x0000004821567224 */ /* 0x000fce00078e02ff */
.L_x_105:
[----:B------:R-:W-:Y:S05]  /*5760*/  BSYNC B1 ;  /* 0x0000000000017941 */ /* 0x000fea0003800000 */
.L_x_104:
[----:B------:R-:W-:Y:S01]  /*5770*/  ISETP.LT.OR P4, PT, R3, 0x29, !P0 ;  /* 0x000000290300780c */ /* 0x000fe20004781670 */
[----:B------:R-:W-:Y:S01]  /*5780*/  @!P3 IMAD R37, R37, R19, R86 ;  /* 0x000000132525b224 */ /* 0x000fe200078e0256 */
[----:B------:R-:W-:Y:S01]  /*5790*/  BSSY B1, `(.L_x_106) ;  /* 0x0000009000017945 */ /* 0x000fe20003800000 */
[C---:B------:R-:W-:Y:S02]  /*57a0*/  ISETP.LT.OR P0, PT, R3.reuse, 0x2a, !P0 ;  /* 0x0000002a0300780c */ /* 0x040fe40004701670 */
[C---:B------:R-:W-:Y:S01]  /*57b0*/  ISETP.LT.OR P5, PT, R3.reuse, 0x21, !P1 ;  /* 0x000000210300780c */ /* 0x040fe20004fa1670 */
[----:B------:R0:W-:Y:S01]  /*57c0*/  @!P3 STG.E.U8 desc[UR44][R4.64+0x29], R37 ;  /* 0x000029250400b986 */ /* 0x0001e2000c10112c */
[----:B------:R-:W-:-:S06]  /*57d0*/  ISETP.LT.OR P3, PT, R3, 0x22, !P1 ;  /* 0x000000220300780c */ /* 0x000fcc0004f61670 */
[----:B------:R-:W-:Y:S07]  /*57e0*/  @P4 BRA `(.L_x_107) ;  /* 0x00000000000c4947 */ /* 0x000fee0003800000 */
[----:B------:R-:W0:Y:S02]  /*57f0*/  LDG.E.U8 R79, desc[UR44][R14.64+0x28] ;  /* 0x0000282c0e4f7981 */ /* 0x000e24000c1e1100 */
[----:B01----:R-:W-:-:S05]  /*5800*/  PRMT R5, R79, 0x8880, RZ ;  /* 0x000088804f057816 */ /* 0x003fca00000000ff */
[----:B------:R-:W-:-:S07]  /*5810*/  IMAD R86, R5, R72, RZ ;  /* 0x0000004805567224 */ /* 0x000fce00078e02ff */
.L_x_107:
[----:B------:R-:W-:Y:S05]  /*5820*/  BSYNC B1 ;  /* 0x0000000000017941 */ /* 0x000fea0003800000 */
.L_x_106:
[----:B01----:R-:W-:Y:S01]  /*5830*/  @!P4 IMAD R5, R38, R19, R86 ;  /* 0x000000132605c224 */ /* 0x003fe200078e0256 */
[----:B------:R-:W-:Y:S04]  /*5840*/  BSSY B1, `(.L_x_108) ;  /* 0x0000006000017945 */ /* 0x000fe80003800000 */
[----:B------:R0:W-:Y:S01]  /*5850*/  @!P4 STG.E.U8 desc[UR44][R6.64+0x28], R5 ;  /* 0x000028050600c986 */ /* 0x0001e2000c10112c */
[----:B------:R-:W-:Y:S05]  /*5860*/  @P0 BRA `(.L_x_109) ;  /* 0x00000000000c0947 */ /* 0x000fea0003800000 */
[----:B------:R-:W0:Y:S02]  /*5870*/  LDG.E.U8 R79, desc[UR44][R14.64+0x29] ;  /* 0x0000292c0e4f7981 */ /* 0x000e24000c1e1100 */
[----:B0-----:R-:W-:-:S05]  /*5880*/  PRMT R5, R79, 0x8880, RZ ;  /* 0x000088804f057816 */ /* 0x001fca00000000ff */
[----:B------:R-:W-:-:S07]  /*5890*/  IMAD R86, R5, R72, RZ ;  /* 0x0000004805567224 */ /* 0x000fce00078e02ff */
.L_x_109:
[----:B------:R-:W-:Y:S05]  /*58a0*/  BSYNC B1 ;  /* 0x0000000000017941 */ /* 0x000fea0003800000 */
.L_x_108:
[----:B------:R-:W-:Y:S01]  /*58b0*/  @!P0 IMAD R39, R39, R19, R86 ;  /* 0x0000001327278224 */ /* 0x000fe200078e0256 */
[----:B------:R-:W-:Y:S04]  /*58c0*/  BSSY B1, `(.L_x_110) ;  /* 0x0000006000017945 */ /* 0x000fe80003800000 */
[----:B------:R1:W-:Y:S01]  /*58d0*/  @!P0 STG.E.U8 desc[UR44][R6.64+0x29], R39 ;  /* 0x0000292706008986 */ /* 0x0003e2000c10112c */
[----:B------:R-:W-:Y:S05]  /*58e0*/  @P5 BRA `(.L_x_111) ;  /* 0x00000000000c5947 */ /* 0x000fea0003800000 */
[----:B------:R-:W0:Y:S02]  /*58f0*/  LDG.E.U8 R79, desc[UR44][R20.64+0x20] ;  /* 0x0000202c144f7981 */ /* 0x000e24000c1e1100 */
[----:B0-----:R-:W-:-:S05]  /*5900*/  PRMT R5, R79, 0x8880, RZ ;  /* 0x000088804f057816 */ /* 0x001fca00000000ff */
[----:B------:R-:W-:-:S07]  /*5910*/  IMAD R86, R5, R72, RZ ;  /* 0x0000004805567224 */ /* 0x000fce00078e02ff */
.L_x_111:
[----:B------:R-:W-:Y:S05]  /*5920*/  BSYNC B1 ;  /* 0x0000000000017941 */ /* 0x000fea0003800000 */
.L_x_110:
[----:B0-----:R-:W-:Y:S01]  /*5930*/  @!P5 IMAD R5, R24, R19, R86 ;  /* 0x000000131805d224 */ /* 0x001fe200078e0256 */
[----:B------:R-:W-:Y:S04]  /*5940*/  BSSY B1, `(.L_x_112) ;  /* 0x0000006000017945 */ /* 0x000fe80003800000 */
[----:B------:R0:W-:Y:S01]  /*5950*/  @!P5 STG.E.U8 desc[UR44][R10.64+0x20], R5 ;  /* 0x000020050a00d986 */ /* 0x0001e2000c10112c */
[----:B------:R-:W-:Y:S05]  /*5960*/  @P3 BRA `(.L_x_113) ;  /* 0x00000000000c3947 */ /* 0x000fea0003800000 */
[----:B------:R-:W0:Y:S02]  /*5970*/  LDG.E.U8 R79, desc[UR44][R20.64+0x21] ;  /* 0x0000212c144f7981 */ /* 0x000e24000c1e1100 */
[----:B0-----:R-:W-:-:S05]  /*5980*/  PRMT R5, R79, 0x8880, RZ ;  /* 0x000088804f057816 */ /* 0x001fca00000000ff */
[----:B------:R-:W-:-:S07]  /*5990*/  IMAD R86, R5, R72, RZ ;  /* 0x0000004805567224 */ /* 0x000fce00078e02ff */
.L_x_113:
[----:B------:R-:W-:Y:S05]  /*59a0*/  BSYNC B1 ;  /* 0x0000000000017941 */ /* 0x000fea0003800000 */
.L_x_112:
[----:B------:R-:W-:Y:S01]  /*59b0*/  ISETP.LT.OR P4, PT, R3, 0x21, !P2 ;  /* 0x000000210300780c */ /* 0x000fe20005781670 */
[----:B------:R-:W-:Y:S01]  /*59c0*/  @!P3 IMAD R25, R25, R19, R86 ;  /* 0x000000131919b224 */ /* 0x000fe200078e0256 */
[----:B------:R-:W-:Y:S01]  /*59d0*/  BSSY B1, `(.L_x_114) ;  /* 0x000000a000017945 */ /* 0x000fe20003800000 */
[C---:B------:R-:W-:Y:S02]  /*59e0*/  ISETP.LT.OR P0, PT, R3.reuse, 0x22, !P2 ;  /* 0x000000220300780c */ /* 0x040fe40005701670 */
[C---:B------:R-:W-:Y:S01]  /*59f0*/  ISETP.LT.OR P5, PT, R3.reuse, 0x29, !P2 ;  /* 0x000000290300780c */ /* 0x040fe200057a1670 */
[----:B------:R0:W-:Y:S01]  /*5a00*/  @!P3 STG.E.U8 desc[UR44][R10.64+0x21], R25 ;  /* 0x000021190a00b986 */ /* 0x0001e2000c10112c */
[C---:B------:R-:W-:Y:S02]  /*5a10*/  ISETP.LT.OR P3, PT, R3.reuse, 0x29, !P1 ;  /* 0x000000290300780c */ /* 0x040fe40004f61670 */
[----:B------:R-:W-:-:S04]  /*5a20*/  ISETP.LT.OR P1, PT, R3, 0x2a, !P1 ;  /* 0x0000002a0300780c */ /* 0x000fc80004f21670 */
[----:B------:R-:W-:Y:S09]  /*5a30*/  @P4 BRA `(.L_x_115) ;  /* 0x00000000000c4947 */ /* 0x000ff20003800000 */
[----:B------:R-:W0:Y:S02]  /*5a40*/  LDG.E.U8 R79, desc[UR44][R64.64+0x20] ;  /* 0x0000202c404f7981 */ /* 0x000e24000c1e1100 */
[----:B0-----:R-:W-:-:S05]  /*5a50*/  PRMT R5, R79, 0x8880, RZ ;  /* 0x000088804f057816 */ /* 0x001fca00000000ff */
[----:B------:R-:W-:-:S07]  /*5a60*/  IMAD R86, R5, R72, RZ ;  /* 0x0000004805567224 */ /* 0x000fce00078e02ff */
.L_x_115:
[----:B------:R-:W-:Y:S05]  /*5a70*/  BSYNC B1 ;  /* 0x0000000000017941 */ /* 0x000fea0003800000 */
.L_x_114:
[----:B0-----:R-:W-:Y:S01]  /*5a80*/  @!P4 IMAD R5, R26, R19, R86 ;  /* 0x000000131a05c224 */ /* 0x001fe200078e0256 */
[----:B------:R-:W-:Y:S04]  /*5a90*/  BSSY B1, `(.L_x_116) ;  /* 0x0000006000017945 */ /* 0x000fe80003800000 */
[----:B------:R0:W-:Y:S01]  /*5aa0*/  @!P4 STG.E.U8 desc[UR44][R8.64+0x20], R5 ;  /* 0x000020050800c986 */ /* 0x0001e2000c10112c */
[----:B------:R-:W-:Y:S05]  /*5ab0*/  @P0 BRA `(.L_x_117) ;  /* 0x00000000000c0947 */ /* 0x000fea0003800000 */
[----:B------:R-:W0:Y:S02]  /*5ac0*/  LDG.E.U8 R79, desc[UR44][R64.64+0x21] ;  /* 0x0000212c404f7981 */ /* 0x000e24000c1e1100 */
[----:B0-----:R-:W-:-:S05]  /*5ad0*/  PRMT R5, R79, 0x8880, RZ ;  /* 0x000088804f057816 */ /* 0x001fca00000000ff */
[----:B------:R-:W-:-:S07]  /*5ae0*/  IMAD R86, R5, R72, RZ ;  /* 0x0000004805567224 */ /* 0x000fce00078e02ff */
.L_x_117:
[----:B------:R-:W-:Y:S05]  /*5af0*/  BSYNC B1 ;  /* 0x0000000000017941 */ /* 0x000fea0003800000 */
.L_x_116:
[----:B------:R-:W-:Y:S01]  /*5b00*/  @!P0 IMAD R27, R27, R19, R86 ;  /* 0x000000131b1b8224 */ /* 0x000fe200078e0256 */
[----:B------:R-:W-:Y:S04]  /*5b10*/  BSSY B1, `(.L_x_118) ;  /* 0x0000006000017945 */ /* 0x000fe80003800000 */
[----:B------:R0:W-:Y:S01]  /*5b20*/  @!P0 STG.E.U8 desc[UR44][R8.64+0x21], R27 ;  /* 0x0000211b08008986 */ /* 0x0001e2000c10112c */
[----:B------:R-:W-:Y:S05]  /*5b30*/  @P3 BRA `(.L_x_119) ;  /* 0x00000000000c3947 */ /* 0x000fea0003800000 */
[----:B------:R-:W0:Y:S02]  /*5b40*/  LDG.E.U8 R79, desc[UR44][R20.64+0x28] ;  /* 0x0000282c144f7981 */ /* 0x000e24000c1e1100 */
[----:B0-----:R-:W-:-:S05]  /*5b50*/  PRMT R5, R79, 0x8880, RZ ;  /* 0x000088804f057816 */ /* 0x001fca00000000ff */
[----:B------:R-:W-:-:S07]  /*5b60*/  IMAD R86, R5, R72, RZ ;  /* 0x0000004805567224 */ /* 0x000fce00078e02ff */
.L_x_119:
[----:B------:R-:W-:Y:S05]  /*5b70*/  BSYNC B1 ;  /* 0x0000000000017941 */ /* 0x000fea0003800000 */
.L_x_118:
[----:B0-----:R-:W-:Y:S01]  /*5b80*/  @!P3 IMAD R5, R28, R19, R86 ;  /* 0x000000131c05b224 */ /* 0x001fe200078e0256 */
[----:B------:R-:W-:Y:S04]  /*5b90*/  BSSY B1, `(.L_x_120) ;  /* 0x0000006000017945 */ /* 0x000fe80003800000 */
[----:B------:R0:W-:Y:S01]  /*5ba0*/  @!P3 STG.E.U8 desc[UR44][R10.64+0x28], R5 ;  /* 0x000028050a00b986 */ /* 0x0001e2000c10112c */
[----:B------:R-:W-:Y:S05]  /*5bb0*/  @P1 BRA `(.L_x_121) ;  /* 0x00000000000c1947 */ /* 0x000fea0003800000 */
[----:B------:R-:W0:Y:S02]  /*5bc0*/  LDG.E.U8 R79, desc[UR44][R20.64+0x29] ;  /* 0x0000292c144f7981 */ /* 0x000e24000c1e1100 */
[----:B0-----:R-:W-:-:S05]  /*5bd0*/  PRMT R5, R79, 0x8880, RZ ;  /* 0x000088804f057816 */ /* 0x001fca00000000ff */
[----:B------:R-:W-:-:S07]  /*5be0*/  IMAD R86, R5, R72, RZ ;  /* 0x0000004805567224 */ /* 0x000fce00078e02ff */
.L_x_121:
[----:B------:R-:W-:Y:S05]  /*5bf0*/  BSYNC B1 ;  /* 0x0000000000017941 */ /* 0x000fea0003800000 */
.L_x_120:
[----:B------:R-:W-:Y:S01]  /*5c00*/  @!P1 IMAD R29, R29, R19, R86 ;  /* 0x000000131d1d9224 */ /* 0x000fe200078e0256 */
[----:B------:R-:W-:Y:S04]  /*5c10*/  BSSY B1, `(.L_x_122) ;  /* 0x0000006000017945 */ /* 0x000fe80003800000 */
[----:B------:R0:W-:Y:S01]  /*5c20*/  @!P1 STG.E.U8 desc[UR44][R10.64+0x29], R29 ;  /* 0x0000291d0a009986 */ /* 0x0001e2000c10112c */
[----:B------:R-:W-:Y:S05]  /*5c30*/  @P5 BRA `(.L_x_123) ;  /* 0x00000000000c5947 */ /* 0x000fea0003800000 */
[----:B------:R-:W0:Y:S02]  /*5c40*/  LDG.E.U8 R79, desc[UR44][R64.64+0x28] ;  /* 0x0000282c404f7981 */ /* 0x000e24000c1e1100 */
[----:B0-----:R-:W-:-:S05]  /*5c50*/  PRMT R5, R79, 0x8880, RZ ;  /* 0x000088804f057816 */ /* 0x001fca00000000ff */
[----:B------:R-:W-:-:S07]  /*5c60*/  IMAD R86, R5, R72, RZ ;  /* 0x0000004805567224 */ /* 0x000fce00078e02ff */
.L_x_123:
[----:B------:R-:W-:Y:S05]  /*5c70*/  BSYNC B1 ;  /* 0x0000000000017941 */ /* 0x000fea0003800000 */
.L_x_122:
[----:B0-----:R-:W-:Y:S01]  /*5c80*/  @!P5 IMAD R5, R30, R19, R86 ;  /* 0x000000131e05d224 */ /* 0x001fe200078e0256 */
[----:B------:R-:W-:Y:S01]  /*5c90*/  ISETP.LT.OR P2, PT, R3, 0x2a, !P2 ;  /* 0x0000002a0300780c */ /* 0x000fe20005741670 */
[----:B------:R-:W-:Y:S03]  /*5ca0*/  BSSY B1, `(.L_x_124) ;  /* 0x0000006000017945 */ /* 0x000fe60003800000 */
[----:B------:R0:W-:Y:S09]  /*5cb0*/  @!P5 STG.E.U8 desc[UR44][R8.64+0x28], R5 ;  /* 0x000028050800d986 */ /* 0x0001f2000c10112c */
[----:B------:R-:W-:Y:S05]  /*5cc0*/  @P2 BRA `(.L_x_125) ;  /* 0x00000000000c2947 */ /* 0x000fea0003800000 */
[----:B------:R-:W5:Y:S02]  /*5cd0*/  LDG.E.U8 R79, desc[UR44][R64.64+0x29] ;  /* 0x0000292c404f7981 */ /* 0x000f64000c1e1100 */
[----:B-----5:R-:W-:-:S05]  /*5ce0*/  PRMT R3, R79, 0x8880, RZ ;  /* 0x000088804f037816 */ /* 0x020fca00000000ff */
[----:B------:R-:W-:-:S07]  /*5cf0*/  IMAD R86, R3, R72, RZ ;  /* 0x0000004803567224 */ /* 0x000fce00078e02ff */
.L_x_125:
[----:B------:R-:W-:Y:S05]  /*5d00*/  BSYNC B1 ;  /* 0x0000000000017941 */ /* 0x000fea0003800000 */
.L_x_124:
[----:B------:R-:W-:Y:S01]  /*5d10*/  IMAD R31, R31, R19, R86 ;  /* 0x000000131f1f7224 */ /* 0x000fe200078e0256 */
[----:B------:R-:W-:Y:S06]  /*5d20*/  @P2 BRA `(.L_x_126) ;  /* 0x0000000800582947 */ /* 0x000fec0003800000 */
[----:B------:R0:W-:Y:S01]  /*5d30*/  STG.E.U8 desc[UR44][R8.64+0x29], R31 ;  /* 0x0000291f08007986 */ /* 0x0001e2000c10112c */
[----:B------:R-:W-:Y:S05]  /*5d40*/  BRA `(.L_x_126) ;  /* 0x0000000800507947 */ /* 0x000fea0003800000 */
.L_x_29:
[C---:B------:R-:W-:Y:S02]  /*5d50*/  ISETP.GE.AND P2, PT, R88.reuse, 0x1, PT ;  /* 0x000000015800780c */ /* 0x040fe40003f46270 */
[----:B------:R-:W-:Y:S02]  /*5d60*/  ISETP.GE.AND P3, PT, R88, 0x9, PT ;  /* 0x000000095800780c */ /* 0x000fe40003f66270 */
[C---:B------:R-:W-:Y:S02]  /*5d70*/  ISETP.LT.OR P4, PT, R3.reuse, 0x1, !P2 ;  /* 0x000000010300780c */ /* 0x040fe40005781670 */
[C---:B------:R-:W-:Y:S02]  /*5d80*/  ISETP.LT.OR P5, PT, R3.reuse, 0x2, !P2 ;  /* 0x000000020300780c */ /* 0x040fe400057a1670 */
[C---:B------:R-:W-:Y:S02]  /*5d90*/  ISETP.LT.OR P0, PT, R3.reuse, 0x1, !P3 ;  /* 0x000000010300780c */ /* 0x040fe40005f01670 */
[----:B------:R-:W-:-:S07]  /*5da0*/  ISETP.LT.OR P1, PT, R3, 0x2, !P3 ;  /* 0x000000020300780c */ /* 0x000fce0005f21670 */
[-C--:B------:R-:W-:Y:S02]  /*5db0*/  @!P4 IMAD R13, R64, R19.reuse, RZ ;  /* 0x00000013400dc224 */ /* 0x080fe400078e02ff */
[-C--:B------:R-:W-:Y:S02]  /*5dc0*/  @!P5 IMAD R65, R65, R19.reuse, RZ ;  /* 0x000000134141d224 */ /* 0x080fe400078e02ff */
[-C--:B------:R-:W-:Y:S01]  /*5dd0*/  @!P0 IMAD R15, R66, R19.reuse, RZ ;  /* 0x00000013420f8224 */ /* 0x080fe200078e02ff */
[----:B------:R0:W-:Y:S01]  /*5de0*/  @!P4 STG.E.U8 desc[UR44][R4.64], R13 ;  /* 0x0000000d0400c986 */ /* 0x0001e2000c10112c */
[----:B------:R-:W-:Y:S01]  /*5df0*/  ISETP.LT.OR P4, PT, R3, 0x9, !P2 ;  /* 0x000000090300780c */ /* 0x000fe20005781670 */
[----:B------:R-:W-:Y:S02]  /*5e00*/  @!P1 IMAD R67, R67, R19, RZ ;  /* 0x0000001343439224 */ /* 0x000fe400078e02ff */
[----:B------:R-:W-:Y:S01]  /*5e10*/  @!P5 STG.E.U8 desc[UR44][R4.64+0x1], R65 ;  /* 0x000001410400d986 */ /* 0x000fe2000c10112c */
[----:B------:R-:W-:-:S03]  /*5e20*/  ISETP.LT.OR P5, PT, R3, 0xa, !P2 ;  /* 0x0000000a0300780c */ /* 0x000fc600057a1670 */
[----:B------:R1:W-:Y:S01]  /*5e30*/  @!P0 STG.E.U8 desc[UR44][R6.64], R15 ;  /* 0x0000000f06008986 */ /* 0x0003e2000c10112c */
[----:B------:R-:W-:-:S03]  /*5e40*/  ISETP.LT.OR P0, PT, R3, 0x9, !P3 ;  /* 0x000000090300780c */ /* 0x000fc60005f01670 */
[----:B------:R-:W-:Y:S01]  /*5e50*/  @!P1 STG.E.U8 desc[UR44][R6.64+0x1], R67 ;  /* 0x0000014306009986 */ /* 0x000fe2000c10112c */
[----:B------:R-:W-:Y:S01]  /*5e60*/  ISETP.GE.AND P1, PT, R88, 0x81, PT ;  /* 0x000000815800780c */ /* 0x000fe20003f26270 */
[----:B------:R-:W-:-:S04]  /*5e70*/  @!P4 IMAD R21, R68, R19, RZ ;  /* 0x000000134415c224 */ /* 0x000fc800078e02ff */
[-C--:B------:R-:W-:Y:S01]  /*5e80*/  @!P5 IMAD R69, R69, R19.reuse, RZ ;  /* 0x000000134545d224 */ /* 0x080fe200078e02ff */
[----:B------:R2:W-:Y:S01]  /*5e90*/  @!P4 STG.E.U8 desc[UR44][R4.64+0x8], R21 ;  /* 0x000008150400c986 */ /* 0x0005e2000c10112c */
[C---:B------:R-:W-:Y:S02]  /*5ea0*/  ISETP.LT.OR P4, PT, R3.reuse, 0xa, !P3 ;  /* 0x0000000a0300780c */ /* 0x040fe40005f81670 */
[----:B0-----:R-:W-:Y:S01]  /*5eb0*/  @!P0 IMAD R13, R70, R19, RZ ;  /* 0x00000013460d8224 */ /* 0x001fe200078e02ff */
[----:B------:R-:W-:Y:S01]  /*5ec0*/  @!P5 STG.E.U8 desc[UR44][R4.64+0x9], R69 ;  /* 0x000009450400d986 */ /* 0x000fe2000c10112c */
[----:B------:R-:W-:-:S03]  /*5ed0*/  ISETP.LT.OR P5, PT, R3, 0x1, !P1 ;  /* 0x000000010300780c */ /* 0x000fc60004fa1670 */
[----:B------:R0:W-:Y:S01]  /*5ee0*/  @!P0 STG.E.U8 desc[UR44][R6.64+0x8], R13 ;  /* 0x0000080d06008986 */ /* 0x0001e2000c10112c */
[----:B------:R-:W-:-:S05]  /*5ef0*/  ISETP.GE.AND P0, PT, R88, 0x89, PT ;  /* 0x000000895800780c */ /* 0x000fca0003f06270 */
[----:B------:R-:W-:-:S04]  /*5f00*/  @!P4 IMAD R71, R71, R19, RZ ;  /* 0x000000134747c224 */ /* 0x000fc800078e02ff */
[----:B-1----:R-:W-:Y:S01]  /*5f10*/  @!P5 IMAD R15, R56, R19, RZ ;  /* 0x00000013380fd224 */ /* 0x002fe200078e02ff */
[----:B------:R-:W-:Y:S01]  /*5f20*/  @!P4 STG.E.U8 desc[UR44][R6.64+0x9], R71 ;  /* 0x000009470600c986 */ /* 0x000fe2000c10112c */
[----:B------:R-:W-:-:S03]  /*5f30*/  ISETP.LT.OR P4, PT, R3, 0x2, !P1 ;  /* 0x000000020300780c */ /* 0x000fc60004f81670 */
[----:B------:R1:W-:Y:S01]  /*5f40*/  @!P5 STG.E.U8 desc[UR44][R10.64], R15 ;  /* 0x0000000f0a00d986 */ /* 0x0003e2000c10112c */
[----:B------:R-:W-:-:S09]  /*5f50*/  ISETP.LT.OR P5, PT, R3, 0x1, !P0 ;  /* 0x000000010300780c */ /* 0x000fd200047a1670 */
[----:B------:R-:W-:-:S04]  /*5f60*/  @!P4 IMAD R57, R57, R19, RZ ;  /* 0x000000133939c224 */ /* 0x000fc800078e02ff */
[----:B--2---:R-:W-:Y:S01]  /*5f70*/  @!P5 IMAD R21, R58, R19, RZ ;  /* 0x000000133a15d224 */ /* 0x004fe200078e02ff */
[----:B------:R-:W-:Y:S01]  /*5f80*/  @!P4 STG.E.U8 desc[UR44][R10.64+0x1], R57 ;  /* 0x000001390a00c986 */ /* 0x000fe2000c10112c */
[----:B------:R-:W-:-:S03]  /*5f90*/  ISETP.LT.OR P4, PT, R3, 0x2, !P0 ;  /* 0x000000020300780c */ /* 0x000fc60004781670 */
[----:B------:R2:W-:Y:S01]  /*5fa0*/  @!P5 STG.E.U8 desc[UR44][R8.64], R21 ;  /* 0x000000150800d986 */ /* 0x0005e2000c10112c */
[----:B------:R-:W-:-:S09]  /*5fb0*/  ISETP.LT.OR P5, PT, R3, 0x9, !P1 ;  /* 0x000000090300780c */ /* 0x000fd20004fa1670 */
[----:B------:R-:W-:-:S04]  /*5fc0*/  @!P4 IMAD R59, R59, R19, RZ ;  /* 0x000000133b3bc224 */ /* 0x000fc800078e02ff */
[----:B0-----:R-:W-:Y:S01]  /*5fd0*/  @!P5 IMAD R13, R60, R19, RZ ;  /* 0x000000133c0dd224 */ /* 0x001fe200078e02ff */
[----:B------:R-:W-:Y:S01]  /*5fe0*/  @!P4 STG.E.U8 desc[UR44][R8.64+0x1], R59 ;  /* 0x0000013b0800c986 */ /* 0x000fe2000c10112c */
[----:B------:R-:W-:-:S03]  /*5ff0*/  ISETP.LT.OR P4, PT, R3, 0xa, !P1 ;  /* 0x0000000a0300780c */ /* 0x000fc60004f81670 */
[----:B------:R0:W-:Y:S01]  /*6000*/  @!P5 STG.E.U8 desc[UR44][R10.64+0x8], R13 ;  /* 0x0000080d0a00d986 */ /* 0x0001e2000c10112c */
[----:B------:R-:W-:-:S09]  /*6010*/  ISETP.LT.OR P5, PT, R3, 0x9, !P0 ;  /* 0x000000090300780c */ /* 0x000fd200047a1670 */
        /* <DEDUP_REMOVED lines=65> */
[C---:B------:R-:W-:Y:S02]  /*6430*/  ISETP.LT.OR P5, PT, R3.reuse, 0x29, !P2 ;  /* 0x000000290300780c */ /* 0x040fe400057a1670 */
[----:B------:R-:W-:-:S07]  /*6440*/  ISETP.LT.OR P2, PT, R3, 0x2a, !P2 ;  /* 0x0000002a0300780c */ /* 0x000fce0005741670 */
[----:B------:R-:W-:-:S04]  /*6450*/  @!P4 IMAD R35, R35, R19, RZ ;  /* 0x000000132323c224 */ /* 0x000fc800078e02ff */
[-C--:B0-----:R-:W-:Y:S01]  /*6460*/  @!P5 IMAD R13, R36, R19.reuse, RZ ;  /* 0x00000013240dd224 */ /* 0x081fe200078e02ff */
[----:B------:R-:W-:Y:S01]  /*6470*/  @!P4 STG.E.U8 desc[UR44][R6.64+0x21], R35 ;  /* 0x000021230600c986 */ /* 0x000fe2000c10112c */
[----:B------:R-:W-:Y:S01]  /*6480*/  @!P2 IMAD R37, R37, R19, RZ ;  /* 0x000000132525a224 */ /* 0x000fe200078e02ff */
[C---:B------:R-:W-:Y:S02]  /*6490*/  ISETP.LT.OR P4, PT, R3.reuse, 0x29, !P3 ;  /* 0x000000290300780c */ /* 0x040fe40005f81670 */
[C---:B------:R-:W-:Y:S01]  /*64a0*/  ISETP.LT.OR P3, PT, R3.reuse, 0x2a, !P3 ;  /* 0x0000002a0300780c */ /* 0x040fe20005f61670 */
[----:B------:R-:W-:Y:S01]  /*64b0*/  @!P5 STG.E.U8 desc[UR44][R4.64+0x28], R13 ;  /* 0x0000280d0400d986 */ /* 0x000fe2000c10112c */
[----:B------:R-:W-:-:S03]  /*64c0*/  ISETP.LT.OR P5, PT, R3, 0x21, !P1 ;  /* 0x000000210300780c */ /* 0x000fc60004fa1670 */
[----:B------:R0:W-:Y:S01]  /*64d0*/  @!P2 STG.E.U8 desc[UR44][R4.64+0x29], R37 ;  /* 0x000029250400a986 */ /* 0x0001e2000c10112c */
[----:B------:R-:W-:-:S05]  /*64e0*/  ISETP.LT.OR P2, PT, R3, 0x22, !P1 ;  /* 0x000000220300780c */ /* 0x000fca0004f41670 */
[-C--:B-1----:R-:W-:Y:S02]  /*64f0*/  @!P4 IMAD R15, R38, R19.reuse, RZ ;  /* 0x00000013260fc224 */ /* 0x082fe400078e02ff */
[-C--:B------:R-:W-:Y:S02]  /*6500*/  @!P3 IMAD R39, R39, R19.reuse, RZ ;  /* 0x000000132727b224 */ /* 0x080fe400078e02ff */
[-C--:B--2---:R-:W-:Y:S01]  /*6510*/  @!P5 IMAD R21, R24, R19.reuse, RZ ;  /* 0x000000131815d224 */ /* 0x084fe200078e02ff */
[----:B------:R-:W-:Y:S01]  /*6520*/  @!P4 STG.E.U8 desc[UR44][R6.64+0x28], R15 ;  /* 0x0000280f0600c986 */ /* 0x000fe2000c10112c */
[----:B------:R-:W-:Y:S02]  /*6530*/  ISETP.LT.OR P4, PT, R3, 0x22, !P0 ;  /* 0x000000220300780c */ /* 0x000fe40004781670 */
[----:B------:R-:W-:Y:S01]  /*6540*/  @!P2 IMAD R25, R25, R19, RZ ;  /* 0x000000131919a224 */ /* 0x000fe200078e02ff */
[----:B------:R1:W-:Y:S01]  /*6550*/  @!P3 STG.E.U8 desc[UR44][R6.64+0x29], R39 ;  /* 0x000029270600b986 */ /* 0x0003e2000c10112c */
[----:B------:R-:W-:-:S03]  /*6560*/  ISETP.LT.OR P3, PT, R3, 0x21, !P0 ;  /* 0x000000210300780c */ /* 0x000fc60004761670 */
[----:B------:R2:W-:Y:S01]  /*6570*/  @!P2 STG.E.U8 desc[UR44][R10.64+0x21], R25 ;  /* 0x000021190a00a986 */ /* 0x0005e2000c10112c */
[C---:B------:R-:W-:Y:S02]  /*6580*/  ISETP.LT.OR P2, PT, R3.reuse, 0x29, !P1 ;  /* 0x000000290300780c */ /* 0x040fe40004f41670 */
[C---:B------:R-:W-:Y:S01]  /*6590*/  ISETP.LT.OR P1, PT, R3.reuse, 0x2a, !P1 ;  /* 0x0000002a0300780c */ /* 0x040fe20004f21670 */
[----:B------:R2:W-:Y:S01]  /*65a0*/  @!P5 STG.E.U8 desc[UR44][R10.64+0x20], R21 ;  /* 0x000020150a00d986 */ /* 0x0005e2000c10112c */
[----:B------:R-:W-:Y:S01]  /*65b0*/  ISETP.LT.OR P5, PT, R3, 0x29, !P0 ;  /* 0x000000290300780c */ /* 0x000fe200047a1670 */
[----:B------:R-:W-:Y:S01]  /*65c0*/  @!P4 IMAD R27, R27, R19, RZ ;  /* 0x000000131b1bc224 */ /* 0x000fe200078e02ff */
[----:B------:R-:W-:-:S03]  /*65d0*/  ISETP.LT.OR P0, PT, R3, 0x2a, !P0 ;  /* 0x0000002a0300780c */ /* 0x000fc60004701670 */
[-C--:B------:R-:W-:Y:S01]  /*65e0*/  @!P3 IMAD R3, R26, R19.reuse, RZ ;  /* 0x000000131a03b224 */ /* 0x080fe200078e02ff */
[----:B------:R2:W-:Y:S03]  /*65f0*/  @!P4 STG.E.U8 desc[UR44][R8.64+0x21], R27 ;  /* 0x0000211b0800c986 */ /* 0x0005e6000c10112c */
[-C--:B0-----:R-:W-:Y:S01]  /*6600*/  @!P2 IMAD R5, R28, R19.reuse, RZ ;  /* 0x000000131c05a224 */ /* 0x081fe200078e02ff */
[----:B------:R2:W-:Y:S01]  /*6610*/  @!P3 STG.E.U8 desc[UR44][R8.64+0x20], R3 ;  /* 0x000020030800b986 */ /* 0x0005e2000c10112c */
[-C--:B------:R-:W-:Y:S02]  /*6620*/  @!P1 IMAD R29, R29, R19.reuse, RZ ;  /* 0x000000131d1d9224 */ /* 0x080fe400078e02ff */
[-C--:B-1----:R-:W-:Y:S01]  /*6630*/  @!P5 IMAD R7, R30, R19.reuse, RZ ;  /* 0x000000131e07d224 */ /* 0x082fe200078e02ff */
[----:B------:R2:W-:Y:S01]  /*6640*/  @!P2 STG.E.U8 desc[UR44][R10.64+0x28], R5 ;  /* 0x000028050a00a986 */ /* 0x0005e2000c10112c */
[----:B------:R-:W-:-:S03]  /*6650*/  @!P0 IMAD R31, R31, R19, RZ ;  /* 0x000000131f1f8224 */ /* 0x000fc600078e02ff */
[----:B------:R2:W-:Y:S04]  /*6660*/  @!P1 STG.E.U8 desc[UR44][R10.64+0x29], R29 ;  /* 0x0000291d0a009986 */ /* 0x0005e8000c10112c */
[----:B------:R2:W-:Y:S04]  /*6670*/  @!P5 STG.E.U8 desc[UR44][R8.64+0x28], R7 ;  /* 0x000028070800d986 */ /* 0x0005e8000c10112c */
[----:B------:R2:W-:Y:S02]  /*6680*/  @!P0 STG.E.U8 desc[UR44][R8.64+0x29], R31 ;  /* 0x0000291f08008986 */ /* 0x0005e4000c10112c */
.L_x_126:
[----:B------:R-:W-:Y:S05]  /*6690*/  BSYNC B0 ;  /* 0x0000000000007941 */ /* 0x000fea0003800000 */
.L_x_28:
[----:B------:R-:W-:Y:S01]  /*66a0*/  IADD3 R16, P0, R16, UR38, RZ ;  /* 0x0000002610107c10 */ /* 0x000fe2000ff1e0ff */
[----:B------:R-:W-:Y:S01]  /*66b0*/  ULDC.64 UR4, c[0x0][0x650] ;  /* 0x0001940000047ab9 */ /* 0x000fe20000000a00 */
[----:B--2---:R-:W-:Y:S01]  /*66c0*/  PRMT R3, RZ, 0x7610, R3 ;  /* 0x00007610ff037816 */ /* 0x004fe20000000003 */
[----:B------:R-:W-:Y:S01]  /*66d0*/  IMAD.MOV.U32 R82, RZ, RZ, -0x1 ;  /* 0xffffffffff527424 */ /* 0x000fe200078e00ff */
[----:B------:R-:W-:Y:S01]  /*66e0*/  IADD3.X R17, R17, UR40, RZ, P0, !PT ;  /* 0x0000002811117c10 */ /* 0x000fe200087fe4ff */
[----:B------:R-:W-:Y:S01]  /*66f0*/  IMAD.MOV.U32 R80, RZ, RZ, -0x1 ;  /* 0xffffffffff507424 */ /* 0x000fe200078e00ff */
[----:B------:R-:W-:-:S04]  /*6700*/  ISETP.GE.U32.AND P0, PT, R16, UR4, PT ;  /* 0x0000000410007c0c */ /* 0x000fc8000bf06070 */
[----:B------:R-:W-:-:S13]  /*6710*/  ISETP.GE.U32.AND.EX P0, PT, R17, UR5, PT, P0 ;  /* 0x0000000511007c0c */ /* 0x000fda000bf06100 */
[----:B------:R-:W-:Y:S05]  /*6720*/  @P0 BRA `(.L_x_127) ;  /* 0x0000000400500947 */ /* 0x000fea0003800000 */
[----:B----4-:R-:W2:Y:S01]  /*6730*/  LDC.64 R10, c[0x0][0x628] ;  /* 0x00018a00ff0a7b82 */ /* 0x010ea20000000a00 */
[----:B------:R-:W4:Y:S01]  /*6740*/  S2R R20, SR_CTAID.X ;  /* 0x0000000000147919 */ /* 0x000f220000002500 */
[----:B0--3--:R-:W-:Y:S02]  /*6750*/  IMAD.MOV.U32 R8, RZ, RZ, R16 ;  /* 0x000000ffff087224 */ /* 0x009fe400078e0010 */
[----:B------:R-:W-:Y:S01]  /*6760*/  IMAD.MOV.U32 R9, RZ, RZ, R17 ;  /* 0x000000ffff097224 */ /* 0x000fe200078e0011 */
[----:B------:R-:W0:Y:S03]  /*6770*/  S2R R21, SR_CTAID.Y ;  /* 0x0000000000157919 */ /* 0x000e260000002600 */
[----:B------:R-:W3:Y:S08]  /*6780*/  LDC R0, c[0x0][0x630] ;  /* 0x00018c00ff007b82 */ /* 0x000ef00000000800 */
[----:B------:R-:W0:Y:S01]  /*6790*/  LDC.64 R14, c[0x0][0x620] ;  /* 0x00018800ff0e7b82 */ /* 0x000e220000000a00 */
[----:B--2---:R-:W-:-:S04]  /*67a0*/  ISETP.NE.U32.AND P0, PT, R10, RZ, PT ;  /* 0x000000ff0a00720c */ /* 0x004fc80003f05070 */
[----:B------:R-:W-:-:S13]  /*67b0*/  ISETP.NE.AND.EX P0, PT, R11, RZ, PT, P0 ;  /* 0x000000ff0b00720c */ /* 0x000fda0003f05300 */
[----:B0--34-:R-:W-:Y:S05]  /*67c0*/  @!P0 BRA `(.L_x_128) ;  /* 0x0000000000288947 */ /* 0x019fea0003800000 */
[----:B------:R-:W0:Y:S02]  /*67d0*/  LDC R3, c[0x0][0x634] ;  /* 0x00018d00ff037b82 */ /* 0x000e240000000800 */
[----:B0-----:R-:W-:-:S05]  /*67e0*/  IADD3 R3, P0, R16, R3, RZ ;  /* 0x0000000310037210 */ /* 0x001fca0007f1e0ff */
[----:B------:R-:W-:-:S04]  /*67f0*/  IMAD.X R13, RZ, RZ, R17, P0 ;  /* 0x000000ffff0d7224 */ /* 0x000fc800000e0611 */
[----:B------:R-:W-:-:S04]  /*6800*/  IMAD.WIDE.U32 R4, R13, R10, RZ ;  /* 0x0000000a0d047225 */ /* 0x000fc800078e00ff */
[----:B-1----:R-:W-:-:S04]  /*6810*/  IMAD.WIDE.U32 R6, P0, R3, R11, R4 ;  /* 0x0000000b03067225 */ /* 0x002fc80007800004 */
[----:B------:R-:W-:-:S04]  /*6820*/  IMAD.WIDE.U32 R4, R3, R10, RZ ;  /* 0x0000000a03047225 */ /* 0x000fc800078e00ff */
[----:B------:R-:W-:Y:S01]  /*6830*/  IMAD.X R9, RZ, RZ, RZ, P0 ;  /* 0x000000ffff097224 */ /* 0x000fe200000e06ff */
[----:B------:R-:W-:Y:S01]  /*6840*/  IADD3 RZ, P0, R5, R6, RZ ;  /* 0x0000000605ff7210 */ /* 0x000fe20007f1e0ff */
[----:B------:R-:W-:-:S04]  /*6850*/  IMAD.MOV.U32 R8, RZ, RZ, R7 ;  /* 0x000000ffff087224 */ /* 0x000fc800078e0007 */
[----:B------:R-:W-:-:S08]  /*6860*/  IMAD.WIDE.U32.X R8, R13, R11, R8, P0 ;  /* 0x0000000b0d087225 */ /* 0x000fd000000e0408 */
.L_x_128:
[----:B------:R-:W0:Y:S01]  /*6870*/  LDC.64 R28, c[0x0][0x640] ;  /* 0x00019000ff1c7b82 */ /* 0x000e220000000a00 */
[-CC-:B------:R-:W-:Y:S01]  /*6880*/  SHF.R.U64 R80, R8, R0.reuse, R9.reuse ;  /* 0x0000000008507219 */ /* 0x180fe20000001209 */
[----:B------:R-:W-:Y:S01]  /*6890*/  ULDC UR4, c[0x0][0x150] ;  /* 0x0000540000047ab9 */ /* 0x000fe20000000800 */
[----:B------:R-:W-:Y:S02]  /*68a0*/  SHF.R.U32.HI R0, RZ, R0, R9 ;  /* 0x00000000ff007219 */ /* 0x000fe40000011609 */
[----:B------:R-:W-:Y:S02]  /*68b0*/  IADD3 R3, P0, RZ, -R80, RZ ;  /* 0x80000050ff037210 */ /* 0x000fe40007f1e0ff */
[----:B-1----:R-:W-:Y:S01]  /*68c0*/  I2FP.F32.U32 R7, R20 ;  /* 0x0000001400077245 */ /* 0x002fe20000201000 */
[----:B------:R-:W1:Y:S02]  /*68d0*/  LDC R6, c[0x0][0x618] ;  /* 0x00018600ff067b82 */ /* 0x000e640000000800 */
[----:B------:R-:W-:-:S02]  /*68e0*/  IMAD.X R5, RZ, RZ, ~R0, P0 ;  /* 0x000000ffff057224 */ /* 0x000fc400000e0e00 */
[----:B------:R-:W-:Y:S01]  /*68f0*/  FMUL R7, R7, UR4 ;  /* 0x0000000407077c20 */ /* 0x000fe20008400000 */
[----:B------:R-:W-:Y:S01]  /*6900*/  ULDC UR4, c[0x0][0x154] ;  /* 0x0000550000047ab9 */ /* 0x000fe20000000800 */
[-C--:B------:R-:W-:Y:S02]  /*6910*/  IMAD R0, R5, R14.reuse, RZ ;  /* 0x0000000e05007224 */ /* 0x080fe400078e02ff */
[----:B------:R-:W2:Y:S01]  /*6920*/  LDC R8, c[0x0][0x608] ;  /* 0x00018200ff087b82 */ /* 0x000ea20000000800 */
[C---:B------:R-:W-:Y:S01]  /*6930*/  IMAD.WIDE.U32 R4, R3.reuse, R14, R16 ;  /* 0x0000000e03047225 */ /* 0x040fe200078e0010 */
[----:B------:R-:W3:Y:S03]  /*6940*/  F2I.U32.TRUNC.NTZ R7, R7 ;  /* 0x0000000700077305 */ /* 0x000ee6000020f000 */
[----:B------:R-:W-:Y:S01]  /*6950*/  IMAD R3, R3, R15, R0 ;  /* 0x0000000f03037224 */ /* 0x000fe200078e0200 */
[----:B------:R-:W-:-:S02]  /*6960*/  I2FP.F32.U32 R0, R21 ;  /* 0x0000001500007245 */ /* 0x000fc40000201000 */
[----:B------:R-:W4:Y:S01]  /*6970*/  LDC R26, c[0x0][0x658] ;  /* 0x00019600ff1a7b82 */ /* 0x000f220000000800 */
[----:B------:R-:W-:Y:S01]  /*6980*/  IMAD.IADD R3, R5, 0x1, R3 ;  /* 0x0000000105037824 */ /* 0x000fe200078e0203 */
[----:B0-----:R-:W-:Y:S01]  /*6990*/  ISETP.NE.U32.AND P0, PT, R28, RZ, PT ;  /* 0x000000ff1c00720c */ /* 0x001fe20003f05070 */
[----:B------:R-:W-:-:S03]  /*69a0*/  FMUL R0, R0, UR4 ;  /* 0x0000000400007c20 */ /* 0x000fc60008400000 */
[----:B------:R-:W-:Y:S01]  /*69b0*/  ISETP.NE.AND.EX P0, PT, R29, RZ, PT, P0 ;  /* 0x000000ff1d00720c */ /* 0x000fe20003f05300 */
[----:B------:R0:W0:Y:S01]  /*69c0*/  F2I.U32.TRUNC.NTZ R14, R0 ;  /* 0x00000000000e7305 */ /* 0x000022000020f000 */
[----:B------:R-:W0:Y:S01]  /*69d0*/  LDC R9, c[0x0][0x144] ;  /* 0x00005100ff097b82 */ /* 0x000e220000000800 */
[-C--:B-1----:R-:W-:Y:S01]  /*69e0*/  SHF.R.U64 R10, R4, R6.reuse, R3 ;  /* 0x00000006040a7219 */ /* 0x082fe20000001203 */
[----:B---3--:R-:W-:Y:S01]  /*69f0*/  IMAD.MOV R7, RZ, RZ, -R7 ;  /* 0x000000ffff077224 */ /* 0x008fe200078e0a07 */
[----:B------:R-:W-:-:S05]  /*6a00*/  SHF.R.U32.HI R3, RZ, R6, R3 ;  /* 0x00000006ff037219 */ /* 0x000fca0000011603 */
[----:B------:R-:W1:Y:S01]  /*6a10*/  LDC R24, c[0x0][0x148] ;  /* 0x00005200ff187b82 */ /* 0x000e620000000800 */
[-CC-:B--2---:R-:W-:Y:S02]  /*6a20*/  SHF.R.U64 R12, R10, R8.reuse, R3.reuse ;  /* 0x000000080a0c7219 */ /* 0x184fe40000001203 */
[----:B------:R-:W-:-:S05]  /*6a30*/  SHF.R.U32.HI R3, RZ, R8, R3 ;  /* 0x00000008ff037219 */ /* 0x000fca0000011603 */
[----:B------:R-:W2:Y:S01]  /*6a40*/  LDC R15, c[0x0][0x600] ;  /* 0x00018000ff0f7b82 */ /* 0x000ea20000000800 */
[-CC-:B----4-:R-:W-:Y:S02]  /*6a50*/  SHF.R.U64 R13, R12, R26.reuse, R3.reuse ;  /* 0x0000001a0c0d7219 */ /* 0x190fe40000001203 */
[----:B------:R-:W-:-:S03]  /*6a60*/  SHF.R.U32.HI R5, RZ, R26, R3 ;  /* 0x0000001aff057219 */ /* 0x000fc60000011603 */
[----:B------:R-:W-:Y:S02]  /*6a70*/  IMAD.MOV.U32 R4, RZ, RZ, R13 ;  /* 0x000000ffff047224 */ /* 0x000fe400078e000d */
[----:B------:R-:W3:Y:S01]  /*6a80*/  LDC R27, c[0x0][0x648] ;  /* 0x00019200ff1b7b82 */ /* 0x000ee20000000800 */
[----:B0-----:R-:W-:-:S07]  /*6a90*/  IMAD R25, R9, R7, R20 ;  /* 0x0000000709197224 */ /* 0x001fce00078e0214 */
[----:B------:R-:W0:Y:S08]  /*6aa0*/  LDC R30, c[0x0][0x638] ;  /* 0x00018e00ff1e7b82 */ /* 0x000e300000000800 */
[----:B------:R-:W4:Y:S01]  /*6ab0*/  LDC R31, c[0x0][0x610] ;  /* 0x00018400ff1f7b82 */ /* 0x000f220000000800 */
[----:B-1----:R-:W-:Y:S05]  /*6ac0*/  @!P0 BRA `(.L_x_129) ;  /* 0x0000000000288947 */ /* 0x002fea0003800000 */
        /* <DEDUP_REMOVED lines=10> */
.L_x_129:
[----:B------:R-:W-:Y:S01]  /*6b70*/  ISETP.NE.AND P0, PT, R2, 0x1, PT ;  /* 0x000000010200780c */ /* 0x000fe20003f05270 */
[----:B------:R-:W-:Y:S01]  /*6b80*/  IMAD.MOV R14, RZ, RZ, -R14 ;  /* 0x000000ffff0e7224 */ /* 0x000fe200078e0a0e */
[----:B---3--:R-:W-:Y:S01]  /*6b90*/  SHF.R.U64 R0, R4, R27, R5 ;  /* 0x0000001b04007219 */ /* 0x008fe20000001205 */
[----:B--2---:R-:W-:Y:S01]  /*6ba0*/  VIADD R5, R15, 0xffffffff ;  /* 0xffffffff0f057836 */ /* 0x004fe20000000000 */
[----:B------:R-:W-:-:S03]  /*6bb0*/  LOP3.LUT R3, R12, R77, RZ, 0xc0, !PT ;  /* 0x0000004d0c037212 */ /* 0x000fc600078ec0ff */
[----:B------:R-:W-:Y:S01]  /*6bc0*/  IMAD.MOV R4, RZ, RZ, -R0 ;  /* 0x000000ffff047224 */ /* 0x000fe200078e0a00 */
[----:B------:R-:W-:Y:S01]  /*6bd0*/  LOP3.LUT R10, R10, R5, RZ, 0xc0, !PT ;  /* 0x000000050a0a7212 */ /* 0x000fe200078ec0ff */
[----:B------:R-:W-:Y:S02]  /*6be0*/  IMAD R0, R74, R0, R3 ;  /* 0x000000004a007224 */ /* 0x000fe400078e0203 */
[----:B0-----:R-:W-:Y:S02]  /*6bf0*/  IMAD R3, R4, R30, R13 ;  /* 0x0000001e04037224 */ /* 0x001fe400078e020d */
[----:B------:R-:W-:Y:S02]  /*6c00*/  @P0 IMAD R25, R24, R14, R21 ;  /* 0x0000000e18190224 */ /* 0x000fe400078e0215 */
[----:B------:R-:W-:Y:S02]  /*6c10*/  IMAD R5, R3, R15, R10 ;  /* 0x0000000f03057224 */ /* 0x000fe400078e020a */
[----:B----4-:R-:W-:-:S02]  /*6c20*/  IMAD R0, R0, R31, R25 ;  /* 0x0000001f00007224 */ /* 0x010fc400078e0219 */
[----:B------:R-:W-:-:S03]  /*6c30*/  IMAD.MOV.U32 R4, RZ, RZ, 0x1 ;  /* 0x00000001ff047424 */ /* 0x000fc600078e00ff */
[----:B------:R-:W-:Y:S02]  /*6c40*/  SEL R82, R5, R0, !P0 ;  /* 0x0000000005527207 */ /* 0x000fe40004000000 */
[----:B------:R-:W-:Y:S02]  /*6c50*/  PRMT R3, R4, 0x7610, R3 ;  /* 0x0000761004037816 */ /* 0x000fe40000000003 */
[----:B------:R-:W-:-:S07]  /*6c60*/  SEL R0, R0, R5, !P0 ;  /* 0x0000000500007207 */ /* 0x000fce0004000000 */
.L_x_127:
[----:B------:R-:W-:Y:S01]  /*6c70*/  UIADD3 UR37, UR41, UR37, URZ ;  /* 0x0000002529257290 */ /* 0x000fe2000fffe03f */
[----:B------:R-:W-:Y:S01]  /*6c80*/  LOP3.LUT P0, RZ, R3, 0xff, RZ, 0xc0, !PT ;  /* 0x000000ff03ff7812 */ /* 0x000fe2000780c0ff */
[----:B------:R-:W-:Y:S02]  /*6c90*/  IMAD.MOV.U32 R81, RZ, RZ, R0 ;  /* 0x000000ffff517224 */ /* 0x000fe400078e0000 */
[----:B------:R-:W-:Y:S02]  /*6ca0*/  USHF.R.U32.HI UR4, URZ, 0x1, UR37 ;  /* 0x000000013f047899 */ /* 0x000fe40008011625 */
[----:B------:R-:W-:Y:S02]  /*6cb0*/  UISETP.GT.U32.AND UP1, UPT, UR37, 0x1, UPT ;  /* 0x000000012500788c */ /* 0x000fe4000bf24070 */
[----:B------:R-:W-:Y:S02]  /*6cc0*/  ULOP3.LUT UR4, UR4, 0x1, URZ, 0xc0, !UPT ;  /* 0x0000000104047892 */ /* 0x000fe4000f8ec03f */
[----:B------:R-:W-:-:S02]  /*6cd0*/  UISETP.LT.U32.AND UP1, UPT, UR41, 0x2, UP1 ;  /* 0x000000022900788c */ /* 0x000fc40008f21070 */
[----:B------:R-:W-:Y:S02]  /*6ce0*/  UISETP.NE.U32.AND UP0, UPT, UR4, 0x1, UPT ;  /* 0x000000010400788c */ /* 0x000fe4000bf05070 */
[----:B------:R-:W-:Y:S02]  /*6cf0*/  USEL UR5, URZ, 0x1, !UP1 ;  /* 0x000000013f057887 */ /* 0x000fe4000c800000 */
[----:B------:R-:W-:Y:S02]  /*6d00*/  UISETP.GT.U32.AND UP0, UPT, UR41, 0x1, !UP0 ;  /* 0x000000012900788c */ /* 0x000fe4000c704070 */
[----:B------:R-:W-:Y:S02]  /*6d10*/  ULOP3.LUT UR37, UR37, 0x1, URZ, 0xc0, !UPT ;  /* 0x0000000125257892 */ /* 0x000fe4000f8ec03f */
[----:B------:R-:W-:-:S04]  /*6d20*/  USEL UR4, URZ, 0x1, !UP0 ;  /* 0x000000013f047887 */ /* 0x000fc8000c000000 */
[----:B------:R-:W-:Y:S01]  /*6d30*/  ULOP3.LUT UR36, UR4, UR36, UR5, 0x96, !UPT ;  /* 0x0000002404247292 */ /* 0x000fe2000f8e9605 */
[----:B------:R-:W-:Y:S11]  /*6d40*/  @P0 BRA `(.L_x_130) ;  /* 0xffffffa000f40947 */ /* 0x000ff6000383ffff */
[----:B------:R-:W-:Y:S05]  /*6d50*/  EXIT ;  /* 0x000000000000794d */ /* 0x000fea0003800000 */
.L_x_3:
        /* <DEDUP_REMOVED lines=26> */
.L_x_132:
[--C-:B------:R-:W-:Y:S01]  /*6f00*/  SHF.R.U64 R14, R12, R20, R13.reuse ;  /* 0x000000140c0e7219 */ /* 0x100fe2000000120d */
[----:B------:R-:W0:Y:S01]  /*6f10*/  LDC R24, c[0x0][0x618] ;  /* 0x00018600ff187b82 */ /* 0x000e220000000800 */
[----:B------:R-:W-:Y:S01]  /*6f20*/  I2FP.F32.U32 R8, R6 ;  /* 0x0000000600087245 */ /* 0x000fe20000201000 */
[----:B------:R-:W-:Y:S01]  /*6f30*/  ULDC UR4, c[0x0][0x150] ;  /* 0x0000540000047ab9 */ /* 0x000fe20000000800 */
[----:B------:R-:W-:Y:S02]  /*6f40*/  SHF.R.U32.HI R7, RZ, R20, R13 ;  /* 0x00000014ff077219 */ /* 0x000fe4000001160d */
[----:B------:R-:W-:Y:S01]  /*6f50*/  IADD3 R11, P0, RZ, -R14, RZ ;  /* 0x8000000eff0b7210 */ /* 0x000fe20007f1e0ff */
[----:B------:R-:W-:Y:S01]  /*6f60*/  FMUL R13, R8, UR4 ;  /* 0x00000004080d7c20 */ /* 0x000fe20008400000 */
[----:B------:R-:W-:Y:S01]  /*6f70*/  ULDC UR4, c[0x0][0x154] ;  /* 0x0000550000047ab9 */ /* 0x000fe20000000800 */
[----:B------:R-:W1:Y:S02]  /*6f80*/  LDC.64 R26, c[0x0][0x640] ;  /* 0x00019000ff1a7b82 */ /* 0x000e640000000a00 */
[----:B------:R-:W-:-:S02]  /*6f90*/  IMAD.X R7, RZ, RZ, ~R7, P0 ;  /* 0x000000ffff077224 */ /* 0x000fc400000e0e07 */
[----:B------:R-:W2:Y:S01]  /*6fa0*/  F2I.U32.TRUNC.NTZ R13, R13 ;  /* 0x0000000d000d7305 */ /* 0x000ea2000020f000 */
[----:B------:R-:W-:-:S03]  /*6fb0*/  IMAD.WIDE.U32 R8, R11, R22, R16 ;  /* 0x000000160b087225 */ /* 0x000fc600078e0010 */
[----:B------:R-:W3:Y:S01]  /*6fc0*/  LDC R15, c[0x0][0x144] ;  /* 0x00005100ff0f7b82 */ /* 0x000ee20000000800 */
[----:B------:R-:W-:-:S04]  /*6fd0*/  IMAD R10, R7, R22, RZ ;  /* 0x00000016070a7224 */ /* 0x000fc800078e02ff */
[----:B------:R-:W-:Y:S02]  /*6fe0*/  IMAD R7, R11, R23, R10 ;  /* 0x000000170b077224 */ /* 0x000fe400078e020a */
[----:B------:R-:W-:Y:S01]  /*6ff0*/  IMAD.MOV.U32 R10, RZ, RZ, -0x1 ;  /* 0xffffffffff0a7424 */ /* 0x000fe200078e00ff */
[----:B------:R-:W4:Y:S01]  /*7000*/  LDC R20, c[0x0][0x608] ;  /* 0x00018200ff147b82 */ /* 0x000f220000000800 */
[----:B------:R-:W-:Y:S01]  /*7010*/  IMAD.IADD R7, R9, 0x1, R7 ;  /* 0x0000000109077824 */ /* 0x000fe200078e0207 */
[----:B------:R-:W-:-:S04]  /*7020*/  I2FP.F32.U32 R9, R3 ;  /* 0x0000000300097245 */ /* 0x000fc80000201000 */
[-C--:B0-----:R-:W-:Y:S01]  /*7030*/  SHF.R.U64 R12, R8, R24.reuse, R7 ;  /* 0x00000018080c7219 */ /* 0x081fe20000001207 */
[----:B--2---:R-:W-:Y:S01]  /*7040*/  IMAD.MOV R8, RZ, RZ, -R13 ;  /* 0x000000ffff087224 */ /* 0x004fe200078e0a0d */
[----:B------:R-:W0:Y:S01]  /*7050*/  LDC R11, c[0x0][0x658] ;  /* 0x00019600ff0b7b82 */ /* 0x000e220000000800 */
[----:B-1----:R-:W-:Y:S01]  /*7060*/  ISETP.NE.U32.AND P0, PT, R26, RZ, PT ;  /* 0x000000ff1a00720c */ /* 0x002fe20003f05070 */
[----:B------:R-:W-:Y:S01]  /*7070*/  FMUL R9, R9, UR4 ;  /* 0x0000000409097c20 */ /* 0x000fe20008400000 */
[----:B------:R-:W-:Y:S02]  /*7080*/  SHF.R.U32.HI R7, RZ, R24, R7 ;  /* 0x00000018ff077219 */ /* 0x000fe40000011607 */
[----:B------:R-:W-:-:S03]  /*7090*/  ISETP.NE.AND.EX P0, PT, R27, RZ, PT, P0 ;  /* 0x000000ff1b00720c */ /* 0x000fc60003f05300 */
[----:B------:R-:W1:Y:S01]  /*70a0*/  LDC R22, c[0x0][0x148] ;  /* 0x00005200ff167b82 */ /* 0x000e620000000800 */
[----:B---3--:R-:W-:Y:S02]  /*70b0*/  IMAD R23, R15, R8, R6 ;  /* 0x000000080f177224 */ /* 0x008fe400078e0206 */
[----:B------:R-:W-:-:S05]  /*70c0*/  IMAD.MOV.U32 R8, RZ, RZ, 0x1 ;  /* 0x00000001ff087424 */ /* 0x000fca00078e00ff */
[----:B------:R-:W2:Y:S01]  /*70d0*/  LDC R21, c[0x0][0x600] ;  /* 0x00018000ff157b82 */ /* 0x000ea20000000800 */
[-CC-:B----4-:R-:W-:Y:S02]  /*70e0*/  SHF.R.U64 R15, R12, R20.reuse, R7.reuse ;  /* 0x000000140c0f7219 */ /* 0x190fe40000001207 */
[----:B------:R-:W-:Y:S02]  /*70f0*/  SHF.R.U32.HI R6, RZ, R20, R7 ;  /* 0x00000014ff067219 */ /* 0x000fe40000011607 */
[----:B------:R3:W4:Y:S03]  /*7100*/  F2I.U32.TRUNC.NTZ R20, R9 ;  /* 0x0000000900147305 */ /* 0x000726000020f000 */
[----:B------:R-:W1:Y:S01]  /*7110*/  LDC R25, c[0x0][0x648] ;  /* 0x00019200ff197b82 */ /* 0x000e620000000800 */
[-C--:B0-----:R-:W-:Y:S02]  /*7120*/  SHF.R.U64 R19, R15, R11.reuse, R6 ;  /* 0x0000000b0f137219 */ /* 0x081fe40000001206 */
[----:B------:R-:W-:-:S02]  /*7130*/  SHF.L.U32 R10, R10, R11, RZ ;  /* 0x0000000b0a0a7219 */ /* 0x000fc400000006ff */
[-C--:B------:R-:W-:Y:S01]  /*7140*/  SHF.R.U32.HI R7, RZ, R11.reuse, R6 ;  /* 0x0000000bff077219 */ /* 0x080fe20000011606 */
[----:B------:R-:W-:Y:S01]  /*7150*/  IMAD.MOV.U32 R6, RZ, RZ, R19 ;  /* 0x000000ffff067224 */ /* 0x000fe200078e0013 */
[----:B------:R-:W-:Y:S01]  /*7160*/  SHF.L.U32 R24, R8, R11, RZ ;  /* 0x0000000b08187219 */ /* 0x000fe200000006ff */
[----:B------:R-:W0:Y:S01]  /*7170*/  LDC R28, c[0x0][0x638] ;  /* 0x00018e00ff1c7b82 */ /* 0x000e220000000800 */
[----:B------:R-:W-:-:S07]  /*7180*/  LOP3.LUT R30, RZ, R10, RZ, 0x33, !PT ;  /* 0x0000000aff1e7212 */ /* 0x000fce00078e33ff */
[----:B------:R-:W0:Y:S01]  /*7190*/  LDC R29, c[0x0][0x610] ;  /* 0x00018400ff1d7b82 */ /* 0x000e220000000800 */
[----:B---34-:R-:W-:Y:S05]  /*71a0*/  @!P0 BRA `(.L_x_133) ;  /* 0x0000000000288947 */ /* 0x018fea0003800000 */
[----:B------:R-:W3:Y:S02]  /*71b0*/  LDC R6, c[0x0][0x64c] ;  /* 0x00019300ff067b82 */ /* 0x000ee40000000800 */
[----:B---3--:R-:W-:-:S05]  /*71c0*/  IADD3 R11, P0, R19, R6, RZ ;  /* 0x00000006130b7210 */ /* 0x008fca0007f1e0ff */
        /* <DEDUP_REMOVED lines=8> */
.L_x_133:
[----:B------:R-:W-:Y:S01]  /*7250*/  ISETP.NE.AND P0, PT, R2, 0x1, PT ;  /* 0x000000010200780c */ /* 0x000fe20003f05270 */
[----:B--2---:R-:W-:Y:S01]  /*7260*/  VIADD R9, R21, 0xffffffff ;  /* 0xffffffff15097836 */ /* 0x004fe20000000000 */
[----:B-1----:R-:W-:Y:S01]  /*7270*/  SHF.R.U64 R7, R6, R25, R7 ;  /* 0x0000001906077219 */ /* 0x002fe20000001207 */
[----:B------:R-:W-:Y:S01]  /*7280*/  IMAD.MOV R20, RZ, RZ, -R20 ;  /* 0x000000ffff147224 */ /* 0x000fe200078e0a14 */
[----:B------:R-:W-:Y:S02]  /*7290*/  LOP3.LUT R6, R15, R30, RZ, 0xc0, !PT ;  /* 0x0000001e0f067212 */ /* 0x000fe400078ec0ff */
[----:B------:R-:W-:Y:S01]  /*72a0*/  LOP3.LUT R12, R12, R9, RZ, 0xc0, !PT ;  /* 0x000000090c0c7212 */ /* 0x000fe200078ec0ff */
[----:B------:R-:W-:Y:S02]  /*72b0*/  IMAD.MOV R8, RZ, RZ, -R7 ;  /* 0x000000ffff087224 */ /* 0x000fe400078e0a07 */
[----:B------:R-:W-:Y:S02]  /*72c0*/  IMAD R6, R24, R7, R6 ;  /* 0x0000000718067224 */ /* 0x000fe400078e0206 */
[----:B------:R-:W-:-:S02]  /*72d0*/  IMAD.MOV.U32 R9, RZ, RZ, 0x1 ;  /* 0x00000001ff097424 */ /* 0x000fc400078e00ff */
[----:B------:R-:W-:Y:S02]  /*72e0*/  @P0 IMAD R23, R22, R20, R3 ;  /* 0x0000001416170224 */ /* 0x000fe400078e0203 */
[----:B0-----:R-:W-:Y:S02]  /*72f0*/  IMAD R3, R8, R28, R19 ;  /* 0x0000001c08037224 */ /* 0x001fe400078e0213 */
[----:B------:R-:W-:Y:S02]  /*7300*/  IMAD R13, R6, R29, R23 ;  /* 0x0000001d060d7224 */ /* 0x000fe400078e0217 */
[----:B------:R-:W-:Y:S02]  /*7310*/  IMAD R6, R3, R21, R12 ;  /* 0x0000001503067224 */ /* 0x000fe400078e020c */
[----:B------:R-:W-:-:S03]  /*7320*/  IMAD.MOV.U32 R8, RZ, RZ, R14 ;  /* 0x000000ffff087224 */ /* 0x000fc600078e000e */
[----:B------:R-:W-:Y:S02]  /*7330*/  SEL R20, R6, R13, !P0 ;  /* 0x0000000d06147207 */ /* 0x000fe40004000000 */
[----:B------:R-:W-:-:S07]  /*7340*/  SEL R13, R13, R6, !P0 ;  /* 0x000000060d0d7207 */ /* 0x000fce0004000000 */
.L_x_131:
[----:B------:R-:W-:-:S08]  /*7350*/  NOP ;  /* 0x0000000000007918 */ /* 0x000fd00000000000 */
[----:B------:R-:W0:-:S00]  /*7360*/  USETMAXREG.DEALLOC.CTAPOOL 0x28 ;  /* 0x00000028000079c8 */ /* 0x000e0000080e0500 */
[----:B0-----:R-:W-:-:S13]  /*7370*/  ISETP.NE.AND P0, PT, R0, RZ, PT ;  /* 0x000000ff0000720c */ /* 0x001fda0003f05270 */
[----:B------:R-:W-:Y:S05]  /*7380*/  @P0 EXIT ;  /* 0x000000000000094d */ /* 0x000fea0003800000 */
[----:B------:R-:W-:Y:S01]  /*7390*/  LOP3.LUT P0, RZ, R9, 0xff, RZ, 0xc0, !PT ;  /* 0x000000ff09ff7812 */ /* 0x000fe2000780c0ff */
[----:B------:R-:W-:Y:S02]  /*73a0*/  IMAD.MOV.U32 R0, RZ, RZ, 0x1 ;  /* 0x00000001ff007424 */ /* 0x000fe400078e00ff */
[----:B------:R-:W-:-:S10]  /*73b0*/  IMAD.MOV.U32 R3, RZ, RZ, RZ ;  /* 0x000000ffff037224 */ /* 0x000fd400078e00ff */
[----:B------:R-:W-:Y:S05]  /*73c0*/  @!P0 BRA `(.L_x_134) ;  /* 0x0000000c004c8947 */ /* 0x000fea0003800000 */
[----:B------:R-:W0:Y:S01]  /*73d0*/  LDC R0, c[0x0][0x28c] ;  /* 0x0000a300ff007b82 */ /* 0x000e220000000800 */
[----:B------:R-:W-:Y:S01]  /*73e0*/  LOP3.LUT P0, RZ, R4, 0x1f, RZ, 0xc0, !PT ;  /* 0x0000001f04ff7812 */ /* 0x000fe2000780c0ff */
[----:B------:R-:W-:Y:S01]  /*73f0*/  ULDC UR5, c[0x0][0x658] ;  /* 0x0001960000057ab9 */ /* 0x000fe20000000800 */
[----:B------:R-:W-:Y:S01]  /*7400*/  UMOV UR6, 0xffffffff ;  /* 0xffffffff00067882 */ /* 0x000fe20000000000 */
[----:B------:R-:W-:Y:S01]  /*7410*/  BSSY B0, `(.L_x_134) ;  /* 0x00000ce000007945 */ /* 0x000fe20003800000 */
[----:B------:R-:W-:Y:S01]  /*7420*/  USHF.L.U32 UR6, UR6, UR5, URZ ;  /* 0x0000000506067299 */ /* 0x000fe2000800063f */
[C---:B------:R-:W-:Y:S01]  /*7430*/  ISETP.NE.AND P2, PT, R5.reuse, RZ, PT ;  /* 0x000000ff0500720c */ /* 0x040fe20003f45270 */
[----:B------:R-:W-:Y:S01]  /*7440*/  IMAD.MOV.U32 R11, RZ, RZ, 0x1 ;  /* 0x00000001ff0b7424 */ /* 0x000fe200078e00ff */
[----:B------:R-:W-:Y:S01]  /*7450*/  ISETP.NE.OR P0, PT, R5, RZ, !P0 ;  /* 0x000000ff0500720c */ /* 0x000fe20004705670 */
[----:B------:R-:W-:Y:S01]  /*7460*/  ULDC UR4, c[0x0][0x600] ;  /* 0x0001800000047ab9 */ /* 0x000fe20000000800 */
[----:B------:R-:W-:Y:S01]  /*7470*/  LOP3.LUT R19, R18, 0x2, RZ, 0xfc, !PT ;  /* 0x0000000212137812 */ /* 0x000fe200078efcff */
[----:B------:R-:W-:Y:S01]  /*7480*/  UMOV UR7, 0x1 ;  /* 0x0000000100077882 */ /* 0x000fe20000000000 */
[----:B------:R-:W-:-:S02]  /*7490*/  UIADD3 UR4, UR4, -0x1, URZ ;  /* 0xffffffff04047890 */ /* 0x000fc4000fffe03f */
[----:B------:R-:W-:Y:S02]  /*74a0*/  USHF.L.U32 UR5, UR7, UR5, URZ ;  /* 0x0000000507057299 */ /* 0x000fe4000800063f */
[----:B------:R-:W-:Y:S01]  /*74b0*/  ULOP3.LUT UR13, URZ, UR6, URZ, 0x33, !UPT ;  /* 0x000000063f0d7292 */ /* 0x000fe2000f8e333f */
[----:B------:R-:W-:Y:S01]  /*74c0*/  ULDC.64 UR22, c[0x0][0x198] ;  /* 0x0000660000167ab9 */ /* 0x000fe20000000a00 */
[----:B0-----:R-:W-:-:S05]  /*74d0*/  VIADD R0, R0, 0xff ;  /* 0x000000ff00007836 */ /* 0x001fca0000000000 */
[----:B------:R-:W-:-:S04]  /*74e0*/  SHF.R.S32.HI R3, RZ, 0x1f, R0 ;  /* 0x0000001fff037819 */ /* 0x000fc80000011400 */
[----:B------:R-:W-:Y:S01]  /*74f0*/  LEA.HI R3, R3, R0, RZ, 0x8 ;  /* 0x0000000003037211 */ /* 0x000fe200078f40ff */
[----:B------:R-:W-:-:S03]  /*7500*/  IMAD.MOV.U32 R0, RZ, RZ, 0x1 ;  /* 0x00000001ff007424 */ /* 0x000fc600078e00ff */
[----:B------:R-:W-:Y:S01]  /*7510*/  SHF.R.S32.HI R12, RZ, 0x8, R3 ;  /* 0x00000008ff0c7819 */ /* 0x000fe20000011403 */
[----:B------:R-:W-:-:S04]  /*7520*/  IMAD.MOV.U32 R3, RZ, RZ, RZ ;  /* 0x000000ffff037224 */ /* 0x000fc800078e00ff */
[----:B------:R-:W-:-:S07]  /*7530*/  VIADD R10, R12, 0x1 ;  /* 0x000000010c0a7836 */ /* 0x000fce0000000000 */
.L_x_146:
[----:B------:R-:W-:-:S03]  /*7540*/  UMOV UR6, 0xffffffff ;  /* 0xffffffff00067882 */ /* 0x000fc60000000000 */
[----:B------:R-:W-:Y:S05]  /*7550*/  BRA.DIV UR6, `(.L_x_135) ;  /* 0x0000000e06887947 */ /* 0x000fea000b800000 */
[----:B------:R-:W-:-:S13]  /*7560*/  ELECT P6, URZ, PT ;  /* 0x00000000003f782f */ /* 0x000fda00038c0000 */
.L_x_155:
[----:B------:R-:W0:Y:S01]  /*7570*/  LDC R4, c[0x0][0x28c] ;  /* 0x0000a300ff047b82 */ /* 0x000e220000000800 */
[----:B------:R-:W-:Y:S01]  /*7580*/  BSSY B1, `(.L_x_136) ;  /* 0x0000043000017945 */ /* 0x000fe20003800000 */
[----:B0-----:R-:W-:-:S13]  /*7590*/  ISETP.LT.OR P6, PT, R4, 0x1, !P6 ;  /* 0x000000010400780c */ /* 0x001fda00077c1670 */
[----:B------:R-:W-:Y:S05]  /*75a0*/  @P6 BRA `(.L_x_137) ;  /* 0x0000000400006947 */ /* 0x000fea0003800000 */
[----:B------:R-:W-:Y:S02]  /*75b0*/  IMAD.SHL.U32 R13, R13, 0x100, RZ ;  /* 0x000001000d0d7824 */ /* 0x000fe400078e00ff */
[----:B------:R-:W-:Y:S02]  /*75c0*/  IMAD R20, R20, 0x30, RZ ;  /* 0x0000003014147824 */ /* 0x000fe400078e02ff */
[----:B------:R-:W-:Y:S02]  /*75d0*/  IMAD.MOV.U32 R21, RZ, RZ, RZ ;  /* 0x000000ffff157224 */ /* 0x000fe400078e00ff */
[----:B------:R-:W-:Y:S02]  /*75e0*/  IMAD.MOV.U32 R4, RZ, RZ, R10 ;  /* 0x000000ffff047224 */ /* 0x000fe400078e000a */
[----:B------:R-:W-:Y:S02]  /*75f0*/  IMAD.MOV.U32 R5, RZ, RZ, R0 ;  /* 0x000000ffff057224 */ /* 0x000fe400078e0000 */
[----:B------:R-:W-:-:S07]  /*7600*/  IMAD.MOV.U32 R6, RZ, RZ, R3 ;  /* 0x000000ffff067224 */ /* 0x000fce00078e0003 */
.L_x_141:
[----:B------:R-:W0:Y:S01]  /*7610*/  S2R R14, SR_CgaCtaId ;  /* 0x00000000000e7919 */ /* 0x000e220000008800 */
[----:B------:R-:W-:Y:S01]  /*7620*/  MOV R7, 0x400 ;  /* 0x0000040000077802 */ /* 0x000fe20000000f00 */
[----:B------:R-:W1:Y:S03]  /*7630*/  @!P2 LDC R9, c[0x0][0x500] ;  /* 0x00014000ff09ab82 */ /* 0x000e660000000800 */
[----:B0-----:R-:W-:Y:S02]  /*7640*/  LEA R15, R14, R7, 0x18 ;  /* 0x000000070e0f7211 */ /* 0x001fe400078ec0ff */
[----:B------:R-:W-:-:S03]  /*7650*/  SHF.L.U32 R7, R5, 0x1f, RZ ;  /* 0x0000001f05077819 */ /* 0x000fc600000006ff */
[----:B------:R-:W-:-:S04]  /*7660*/  IMAD R14, R6, 0x8, R15 ;  /* 0x00000008060e7824 */ /* 0x000fc800078e020f */
[----:B------:R-:W0:Y:S02]  /*7670*/  SYNCS.PHASECHK.TRANS64.TRYWAIT P1, [R14+URZ+0x10], R7 ;  /* 0x000010070e0075a7 */ /* 0x000e24000802017f */
[----:B01----:R-:W-:Y:S05]  /*7680*/  @!P1 BRA `(.L_x_138) ;  /* 0x0000000c005c9947 */ /* 0x003fea0003800000 */
.L_x_156:
[----:B0-----:R-:W-:Y:S01]  /*7690*/  PRMT R7, R19, 0x9910, RZ ;  /* 0x0000991013077816 */ /* 0x001fe200000000ff */
[----:B------:R0:W-:Y:S03]  /*76a0*/  @!P2 SYNCS.ARRIVE.TRANS64 RZ, [R14+URZ], R9 ;  /* 0x000000090effa9a7 */ /* 0x0001e6000800003f */
[----:B------:R-:W-:-:S13]  /*76b0*/  ISETP.NE.AND P1, PT, R7, 0x2, PT ;  /* 0x000000020700780c */ /* 0x000fda0003f25270 */
[----:B0-----:R-:W-:Y:S05]  /*76c0*/  @P1 BRA `(.L_x_139) ;  /* 0x0000000000041947 */ /* 0x001fea0003800000 */
[----:B------:R-:W-:Y:S01]  /*76d0*/  BPT.TRAP 0x1 ;  /* 0x000000040000795c */ /* 0x000fe20000300000 */
.L_x_139:
[----:B------:R-:W-:Y:S05]  /*76e0*/  @P0 BRA `(.L_x_140) ;  /* 0x0000000000040947 */ /* 0x000fea0003800000 */
[----:B------:R-:W-:Y:S01]  /*76f0*/  BPT.TRAP 0x1 ;  /* 0x000000040000795c */ /* 0x000fe20000300000 */
.L_x_140:
[C-C-:B------:R-:W-:Y:S01]  /*7700*/  IMAD R7, R6.reuse, 0x10000, R15.reuse ;  /* 0x0001000006077824 */ /* 0x140fe200078e020f */
[----:B------:R-:W-:Y:S01]  /*7710*/  R2UR UR34, R21 ;  /* 0x00000000152272ca */ /* 0x000fe200000e0000 */
[----:B------:R-:W-:Y:S01]  /*7720*/  IMAD R15, R6, 0x3000, R15 ;  /* 0x00003000060f7824 */ /* 0x000fe200078e020f */
[----:B------:R-:W-:Y:S01]  /*7730*/  R2UR UR33, R14 ;  /* 0x000000000e2172ca */ /* 0x000fe200000e0000 */
[----:B------:R-:W-:Y:S01]  /*7740*/  VIADD R4, R4, 0xffffffff ;  /* 0xffffffff04047836 */ /* 0x000fe20000000000 */
[----:B------:R-:W-:Y:S01]  /*7750*/  R2UR UR24, R7 ;  /* 0x00000000071872ca */ /* 0x000fe200000e0000 */
[----:B------:R-:W-:Y:S01]  /*7760*/  UIADD3 UR6, UP0, UR22, 0xf0, URZ ;  /* 0x000000f016067890 */ /* 0x000fe2000ff1e03f */
[----:B------:R-:W-:Y:S01]  /*7770*/  R2UR UR8, R15 ;  /* 0x000000000f0872ca */ /* 0x000fe200000e0000 */
[----:B------:R-:W-:Y:S01]  /*7780*/  UIADD3 UR30, UP1, UR22, 0x1f0, URZ ;  /* 0x000001f0161e7890 */ /* 0x000fe2000ff3e03f */
[----:B------:R-:W-:Y:S01]  /*7790*/  R2UR UR36, R8 ;  /* 0x00000000082472ca */ /* 0x000fe200000e0000 */
[----:B------:R-:W-:Y:S01]  /*77a0*/  UIADD3.X UR7, URZ, UR23, URZ, UP0, !UPT ;  /* 0x000000173f077290 */ /* 0x000fe200087fe43f */
[----:B------:R-:W-:Y:S01]  /*77b0*/  R2UR UR35, R13 ;  /* 0x000000000d2372ca */ /* 0x000fe200000e0000 */
[----:B------:R-:W-:Y:S01]  /*77c0*/  UIADD3.X UR31, URZ, UR23, URZ, UP1, !UPT ;  /* 0x000000173f1f7290 */ /* 0x000fe20008ffe43f */
[----:B------:R-:W-:Y:S01]  /*77d0*/  R2UR UR19, R20 ;  /* 0x00000000141372ca */ /* 0x000fe200000e0000 */
[----:B------:R-:W-:Y:S01]  /*77e0*/  UIADD3 UR26, UR34, 0x80, URZ ;  /* 0x00000080221a7890 */ /* 0x000fe2000fffe03f */
[----:B------:R-:W-:Y:S01]  /*77f0*/  ISETP.GT.AND P3, PT, R4, 0x1, PT ;  /* 0x000000010400780c */ /* 0x000fe20003f64270 */
[----:B------:R-:W-:Y:S01]  /*7800*/  VIADD R6, R6, 0x1 ;  /* 0x0000000106067836 */ /* 0x000fe20000000000 */
[----:B------:R-:W-:Y:S01]  /*7810*/  UMOV UR14, 0x0 ;  /* 0x00000000000e7882 */ /* 0x000fe20000000000 */
[----:B------:R-:W-:Y:S01]  /*7820*/  UIADD3 UR32, UR24, 0x100, URZ ;  /* 0x0000010018207890 */ /* 0x000fe2000fffe03f */
[----:B------:R-:W-:Y:S01]  /*7830*/  VIADD R21, R21, 0x100 ;  /* 0x0000010015157836 */ /* 0x000fe20000000000 */
[----:B------:R-:W-:Y:S01]  /*7840*/  UIADD3 UR24, UR24, 0x8100, URZ ;  /* 0x0000810018187890 */ /* 0x000fe2000fffe03f */
[----:B------:R-:W-:Y:S01]  /*7850*/  ISETP.NE.AND P1, PT, R6, 0x2, PT ;  /* 0x000000020600780c */ /* 0x000fe20003f25270 */
[----:B------:R-:W-:-:S02]  /*7860*/  UIADD3 UR16, UR8, 0x20100, URZ ;  /* 0x0002010008107890 */ /* 0x000fc4000fffe03f */
[----:B------:R-:W-:Y:S01]  /*7870*/  UIADD3 UR8, UR8, 0x21900, URZ ;  /* 0x0002190008087890 */ /* 0x000fe2000fffe03f */
[----:B------:R-:W-:Y:S01]  /*7880*/  SEL R14, RZ, 0x1, P1 ;  /* 0x00000001ff0e7807 */ /* 0x000fe20000800000 */
[----:B------:R-:W-:Y:S01]  /*7890*/  UMOV UR15, 0x10000000 ;  /* 0x10000000000f7882 */ /* 0x000fe20000000000 */
[----:B------:R-:W-:Y:S01]  /*78a0*/  UMOV UR25, UR33 ;  /* 0x0000002100197c82 */ /* 0x000fe20008000000 */
[----:B------:R-:W-:Y:S01]  /*78b0*/  UMOV UR28, UR36 ;  /* 0x00000024001c7c82 */ /* 0x000fe20008000000 */
[----:B------:R-:W-:Y:S01]  /*78c0*/  UMOV UR27, UR35 ;  /* 0x00000023001b7c82 */ /* 0x000fe20008000000 */
[----:B------:R-:W-:Y:S01]  /*78d0*/  UMOV UR17, UR33 ;  /* 0x0000002100117c82 */ /* 0x000fe20008000000 */
[----:B------:R-:W-:Y:S01]  /*78e0*/  UMOV UR18, UR34 ;  /* 0x0000002200127c82 */ /* 0x000fe20008000000 */
[----:B------:R-:W-:Y:S01]  /*78f0*/  UMOV UR20, UR36 ;  /* 0x0000002400147c82 */ /* 0x000fe20008000000 */
[----:B------:R0:W-:Y:S01]  /*7900*/  UTMALDG.3D [UR32], [UR6], desc[UR14] ;  /* 0x00000e20060075b4 */ /* 0x0001e20008011000 */
[----:B------:R-:W-:Y:S01]  /*7910*/  UMOV UR9, UR33 ;  /* 0x0000002100097c82 */ /* 0x000fe20008000000 */
[----:B------:R-:W-:Y:S01]  /*7920*/  UMOV UR11, UR19 ;  /* 0x00000013000b7c82 */ /* 0x000fe20008000000 */
[----:B------:R-:W-:Y:S01]  /*7930*/  UMOV UR12, UR36 ;  /* 0x00000024000c7c82 */ /* 0x000fe20008000000 */
[----:B------:R-:W-:Y:S01]  /*7940*/  UMOV UR10, UR26 ;  /* 0x0000001a000a7c82 */ /* 0x000fe20008000000 */
[----:B------:R-:W-:-:S02]  /*7950*/  LOP3.LUT R5, R5, R14, RZ, 0x3c, !PT ;  /* 0x0000000e05057212 */ /* 0x000fc400078e3cff */
[----:B------:R-:W-:Y:S01]  /*7960*/  SEL R6, R6, RZ, P1 ;  /* 0x000000ff06067207 */ /* 0x000fe20000800000 */
[----:B------:R0:W-:Y:S01]  /*7970*/  UTMALDG.3D [UR24], [UR6], desc[UR14] ;  /* 0x00000e18060075b4 */ /* 0x0001e20008011000 */
[----:B------:R0:W-:Y:S01]  /*7980*/  UTMALDG.3D [UR16], [UR30], desc[UR14] ;  /* 0x00000e101e0075b4 */ /* 0x0001e20008011000 */
[----:B------:R0:W-:Y:S02]  /*7990*/  UTMALDG.3D [UR8], [UR30], desc[UR14] ;  /* 0x00000e081e0075b4 */ /* 0x0001e40008011000 */
[----:B0-----:R-:W-:Y:S05]  /*79a0*/  @P3 BRA `(.L_x_141) ;  /* 0xfffffffc00183947 */ /* 0x001fea000383ffff */
.L_x_137:
[----:B------:R-:W-:Y:S05]  /*79b0*/  BSYNC B1 ;  /* 0x0000000000017941 */ /* 0x000fea0003800000 */
.L_x_136:
[----:B------:R-:W-:Y:S01]  /*79c0*/  LOP3.LUT P3, RZ, R11, 0xff, RZ, 0xc0, !PT ;  /* 0x000000ff0bff7812 */ /* 0x000fe2000786c0ff */
[----:B------:R-:W-:Y:S01]  /*79d0*/  IMAD.IADD R3, R12, 0x1, R3 ;  /* 0x000000010c037824 */ /* 0x000fe200078e0203 */
[----:B------:R-:W-:Y:S01]  /*79e0*/  IADD3 R16, P4, R16, UR38, RZ ;  /* 0x0000002610107c10 */ /* 0x000fe2000ff9e0ff */
[----:B------:R-:W-:Y:S01]  /*79f0*/  ULDC.64 UR6, c[0x0][0x650] ;  /* 0x0001940000067ab9 */ /* 0x000fe20000000a00 */
[----:B------:R-:W-:Y:S01]  /*7a00*/  BSSY B1, `(.L_x_142) ;  /* 0x000006c000017945 */ /* 0x000fe20003800000 */
[----:B------:R-:W-:Y:S01]  /*7a10*/  IMAD.MOV.U32 R13, RZ, RZ, -0x1 ;  /* 0xffffffffff0d7424 */ /* 0x000fe200078e00ff */
[----:B------:R-:W-:Y:S01]  /*7a20*/  ISETP.GT.U32.AND P1, PT, R3, 0x1, PT ;  /* 0x000000010300780c */ /* 0x000fe20003f24070 */
[----:B------:R-:W-:Y:S01]  /*7a30*/  IMAD.MOV.U32 R20, RZ, RZ, -0x1 ;  /* 0xffffffffff147424 */ /* 0x000fe200078e00ff */
[----:B------:R-:W-:Y:S01]  /*7a40*/  SHF.R.U32.HI R4, RZ, 0x1, R3 ;  /* 0x00000001ff047819 */ /* 0x000fe20000011603 */
[----:B------:R-:W-:Y:S01]  /*7a50*/  IMAD.MOV.U32 R8, RZ, RZ, -0x1 ;  /* 0xffffffffff087424 */ /* 0x000fe200078e00ff */
[----:B------:R-:W-:-:S02]  /*7a60*/  ISETP.LT.U32.AND P1, PT, R12, 0x2, P1 ;  /* 0x000000020c00780c */ /* 0x000fc40000f21070 */
[----:B------:R-:W-:Y:S01]  /*7a70*/  IADD3.X R17, R17, UR40, RZ, P4, !PT ;  /* 0x0000002811117c10 */ /* 0x000fe2000a7fe4ff */
[----:B------:R-:W0:Y:S01]  /*7a80*/  @P3 S2R R6, SR_CgaCtaId ;  /* 0x0000000000063919 */ /* 0x000e220000008800 */
[----:B------:R-:W-:Y:S02]  /*7a90*/  @P3 MOV R5, 0x400 ;  /* 0x0000040000053802 */ /* 0x000fe40000000f00 */
[----:B------:R-:W-:Y:S02]  /*7aa0*/  ISETP.GE.U32.AND P4, PT, R16, UR6, PT ;  /* 0x0000000610007c0c */ /* 0x000fe4000bf86070 */
[----:B------:R-:W-:Y:S02]  /*7ab0*/  LOP3.LUT R4, R4, 0x1, RZ, 0xc0, !PT ;  /* 0x0000000104047812 */ /* 0x000fe400078ec0ff */
[----:B------:R-:W-:Y:S02]  /*7ac0*/  LOP3.LUT R3, R3, 0x1, RZ, 0xc0, !PT ;  /* 0x0000000103037812 */ /* 0x000fe400078ec0ff */
[----:B------:R-:W-:-:S02]  /*7ad0*/  PRMT R11, RZ, 0x7610, R11 ;  /* 0x00007610ff0b7816 */ /* 0x000fc4000000000b */
[----:B0-----:R-:W-:-:S04]  /*7ae0*/  @P3 LEA R5, R6, R5, 0x18 ;  /* 0x0000000506053211 */ /* 0x001fc800078ec0ff */
[----:B------:R0:W-:Y:S01]  /*7af0*/  @P3 SYNCS.ARRIVE.TRANS64.A1T0 RZ, [R5+URZ+0x38], RZ ;  /* 0x000038ff05ff39a7 */ /* 0x0001e2000810003f */
[----:B------:R-:W-:-:S04]  /*7b00*/  ISETP.NE.U32.AND P3, PT, R4, 0x1, PT ;  /* 0x000000010400780c */ /* 0x000fc80003f65070 */
[----:B------:R-:W-:Y:S02]  /*7b10*/  ISETP.GT.U32.AND P3, PT, R12, 0x1, !P3 ;  /* 0x000000010c00780c */ /* 0x000fe40005f64070 */
[----:B0-----:R-:W-:Y:S02]  /*7b20*/  SEL R5, RZ, 0x1, !P1 ;  /* 0x00000001ff057807 */ /* 0x001fe40004800000 */
[----:B------:R-:W-:Y:S02]  /*7b30*/  ISETP.GE.U32.AND.EX P1, PT, R17, UR7, PT, P4 ;  /* 0x0000000711007c0c */ /* 0x000fe4000bf26140 */
[----:B------:R-:W-:-:S04]  /*7b40*/  SEL R4, RZ, 0x1, !P3 ;  /* 0x00000001ff047807 */ /* 0x000fc80005800000 */
[----:B------:R-:W-:Y:S02]  /*7b50*/  LOP3.LUT R0, R4, R0, R5, 0x96, !PT ;  /* 0x0000000004007212 */ /* 0x000fe400078e9605 */
[----:B------:R-:W-:-:S05]  /*7b60*/  PRMT R4, RZ, 0x7610, R4 ;  /* 0x00007610ff047816 */ /* 0x000fca0000000004 */
[----:B------:R-:W-:Y:S05]  /*7b70*/  @P1 BRA `(.L_x_143) ;  /* 0x0000000400501947 */ /* 0x000fea0003800000 */
[----:B------:R-:W-:Y:S01]  /*7b80*/  ULDC.64 UR6, c[0x0][0x628] ;  /* 0x00018a0000067ab9 */ /* 0x000fe20000000a00 */
[----:B------:R-:W0:Y:S01]  /*7b90*/  S2R R14, SR_CTAID.X ;  /* 0x00000000000e7919 */ /* 0x000e220000002500 */
[----:B------:R-:W-:Y:S01]  /*7ba0*/  ISETP.NE.U32.AND P1, PT, RZ, UR6, PT ;  /* 0x00000006ff007c0c */ /* 0x000fe2000bf25070 */
[----:B------:R-:W-:Y:S01]  /*7bb0*/  ULDC UR9, c[0x0][0x630] ;  /* 0x00018c0000097ab9 */ /* 0x000fe20000000800 */
[----:B------:R-:W-:Y:S01]  /*7bc0*/  IMAD.MOV.U32 R4, RZ, RZ, R16 ;  /* 0x000000ffff047224 */ /* 0x000fe200078e0010 */
[----:B------:R-:W1:Y:S01]  /*7bd0*/  S2R R13, SR_CTAID.Y ;  /* 0x00000000000d7919 */ /* 0x000e620000002600 */
[----:B------:R-:W-:Y:S01]  /*7be0*/  ISETP.NE.AND.EX P1, PT, RZ, UR7, PT, P1 ;  /* 0x00000007ff007c0c */ /* 0x000fe2000bf25310 */
[----:B------:R-:W-:-:S12]  /*7bf0*/  IMAD.MOV.U32 R5, RZ, RZ, R17 ;  /* 0x000000ffff057224 */ /* 0x000fd800078e0011 */
[----:B------:R-:W-:Y:S05]  /*7c00*/  @!P1 BRA `(.L_x_144) ;  /* 0x0000000000289947 */ /* 0x000fea0003800000 */
[----:B------:R-:W-:Y:S02]  /*7c10*/  ULDC UR8, c[0x0][0x634] ;  /* 0x00018d0000087ab9 */ /* 0x000fe40000000800 */
[----:B------:R-:W-:-:S05]  /*7c20*/  IADD3 R9, P1, R16, UR8, RZ ;  /* 0x0000000810097c10 */ /* 0x000fca000ff3e0ff */
[----:B------:R-:W-:-:S04]  /*7c30*/  IMAD.X R15, RZ, RZ, R17, P1 ;  /* 0x000000ffff0f7224 */ /* 0x000fc800008e0611 */
[----:B------:R-:W-:-:S04]  /*7c40*/  IMAD.WIDE.U32 R6, R15, UR6, RZ ;  /* 0x000000060f067c25 */ /* 0x000fc8000f8e00ff */
[----:B------:R-:W-:-:S04]  /*7c50*/  IMAD.WIDE.U32 R6, P1, R9, UR7, R6 ;  /* 0x0000000709067c25 */ /* 0x000fc8000f820006 */
[----:B------:R-:W-:-:S04]  /*7c60*/  IMAD.WIDE.U32 R8, R9, UR6, RZ ;  /* 0x0000000609087c25 */ /* 0x000fc8000f8e00ff */
[----:B------:R-:W-:Y:S01]  /*7c70*/  IMAD.X R5, RZ, RZ, RZ, P1 ;  /* 0x000000ffff057224 */ /* 0x000fe200008e06ff */
[----:B------:R-:W-:Y:S01]  /*7c80*/  IADD3 RZ, P1, R9, R6, RZ ;  /* 0x0000000609ff7210 */ /* 0x000fe20007f3e0ff */
[----:B------:R-:W-:-:S04]  /*7c90*/  IMAD.MOV.U32 R4, RZ, RZ, R7 ;  /* 0x000000ffff047224 */ /* 0x000fc800078e0007 */
[----:B------:R-:W-:-:S08]  /*7ca0*/  IMAD.WIDE.U32.X R4, R15, UR7, R4, P1 ;  /* 0x000000070f047c25 */ /* 0x000fd000088e0404 */
.L_x_144:
[--C-:B------:R-:W-:Y:S01]  /*7cb0*/  SHF.R.U64 R8, R4, UR9, R5.reuse ;  /* 0x0000000904087c19 */ /* 0x100fe20008001205 */
[----:B------:R-:W-:Y:S01]  /*7cc0*/  ULDC.64 UR6, c[0x0][0x620] ;  /* 0x0001880000067ab9 */ /* 0x000fe20000000a00 */
[----:B------:R-:W-:Y:S01]  /*7cd0*/  SHF.R.U32.HI R4, RZ, UR9, R5 ;  /* 0x00000009ff047c19 */ /* 0x000fe20008011605 */
[----:B------:R-:W2:Y:S01]  /*7ce0*/  LDC R25, c[0x0][0x144] ;  /* 0x00005100ff197b82 */ /* 0x000ea20000000800 */
[----:B------:R-:W-:Y:S01]  /*7cf0*/  IADD3 R7, P1, RZ, -R8, RZ ;  /* 0x80000008ff077210 */ /* 0x000fe20007f3e0ff */
[----:B------:R-:W-:Y:S01]  /*7d00*/  ULDC.64 UR10, c[0x0][0x640] ;  /* 0x00019000000a7ab9 */ /* 0x000fe20000000a00 */
[----:B0-----:R-:W-:Y:S01]  /*7d10*/  I2FP.F32.U32 R9, R14 ;  /* 0x0000000e00097245 */ /* 0x001fe20000201000 */
[----:B------:R-:W-:Y:S02]  /*7d20*/  ULDC UR8, c[0x0][0x608] ;  /* 0x0001820000087ab9 */ /* 0x000fe40000000800 */
[----:B------:R-:W-:Y:S01]  /*7d30*/  IMAD.X R4, RZ, RZ, ~R4, P1 ;  /* 0x000000ffff047224 */ /* 0x000fe200008e0e04 */
[----:B------:R-:W-:Y:S01]  /*7d40*/  ISETP.NE.U32.AND P1, PT, RZ, UR10, PT ;  /* 0x0000000aff007c0c */ /* 0x000fe2000bf25070 */
[----:B------:R-:W0:Y:S02]  /*7d50*/  LDC R20, c[0x0][0x148] ;  /* 0x00005200ff147b82 */ /* 0x000e240000000800 */
[----:B------:R-:W-:Y:S01]  /*7d60*/  IMAD R6, R4, UR6, RZ ;  /* 0x0000000604067c24 */ /* 0x000fe2000f8e02ff */
[----:B------:R-:W-:Y:S01]  /*7d70*/  ISETP.NE.AND.EX P1, PT, RZ, UR11, PT, P1 ;  /* 0x0000000bff007c0c */ /* 0x000fe2000bf25310 */
[----:B------:R-:W-:Y:S01]  /*7d80*/  IMAD.WIDE.U32 R4, R7, UR6, R16 ;  /* 0x0000000607047c25 */ /* 0x000fe2000f8e0010 */
[----:B------:R-:W-:-:S03]  /*7d90*/  ULDC UR6, c[0x0][0x150] ;  /* 0x0000540000067ab9 */ /* 0x000fc60000000800 */
[----:B------:R-:W-:Y:S02]  /*7da0*/  IMAD R7, R7, UR7, R6 ;  /* 0x0000000707077c24 */ /* 0x000fe4000f8e0206 */
[----:B------:R-:W-:Y:S01]  /*7db0*/  FMUL R6, R9, UR6 ;  /* 0x0000000609067c20 */ /* 0x000fe20008400000 */
[----:B------:R-:W-:Y:S01]  /*7dc0*/  ULDC UR6, c[0x0][0x618] ;  /* 0x0001860000067ab9 */ /* 0x000fe20000000800 */
[----:B------:R-:W-:Y:S01]  /*7dd0*/  ULDC UR7, c[0x0][0x154] ;  /* 0x0000550000077ab9 */ /* 0x000fe20000000800 */
[----:B------:R-:W-:-:S03]  /*7de0*/  IMAD.IADD R5, R5, 0x1, R7 ;  /* 0x0000000105057824 */ /* 0x000fc600078e0207 */
[----:B------:R-:W3:Y:S02]  /*7df0*/  F2I.U32.TRUNC.NTZ R6, R6 ;  /* 0x0000000600067305 */ /* 0x000ee4000020f000 */
[----:B------:R-:W-:Y:S02]  /*7e00*/  SHF.R.U64 R9, R4, UR6, R5 ;  /* 0x0000000604097c19 */ /* 0x000fe40008001205 */
[----:B-1----:R-:W-:-:S05]  /*7e10*/  I2FP.F32.U32 R4, R13 ;  /* 0x0000000d00047245 */ /* 0x002fca0000201000 */
[----:B------:R-:W-:Y:S01]  /*7e20*/  FMUL R22, R4, UR7 ;  /* 0x0000000704167c20 */ /* 0x000fe20008400000 */
[----:B------:R-:W-:Y:S01]  /*7e30*/  SHF.R.U32.HI R4, RZ, UR6, R5 ;  /* 0x00000006ff047c19 */ /* 0x000fe20008011605 */
[----:B------:R-:W-:-:S03]  /*7e40*/  ULDC UR6, c[0x0][0x658] ;  /* 0x0001960000067ab9 */ /* 0x000fc60000000800 */
[--C-:B------:R-:W-:Y:S01]  /*7e50*/  SHF.R.U64 R21, R9, UR8, R4.reuse ;  /* 0x0000000809157c19 */ /* 0x100fe20008001204 */
[----:B------:R-:W1:Y:S01]  /*7e60*/  F2I.U32.TRUNC.NTZ R22, R22 ;  /* 0x0000001600167305 */ /* 0x000e62000020f000 */
[----:B------:R-:W-:Y:S01]  /*7e70*/  SHF.R.U32.HI R4, RZ, UR8, R4 ;  /* 0x00000008ff047c19 */ /* 0x000fe20008011604 */
[----:B---3--:R-:W-:-:S03]  /*7e80*/  IMAD.MOV R6, RZ, RZ, -R6 ;  /* 0x000000ffff067224 */ /* 0x008fc600078e0a06 */
[----:B------:R-:W-:Y:S01]  /*7e90*/  SHF.R.U64 R15, R21, UR6, R4 ;  /* 0x00000006150f7c19 */ /* 0x000fe20008001204 */
[----:B--2---:R-:W-:Y:S01]  /*7ea0*/  IMAD R14, R25, R6, R14 ;  /* 0x00000006190e7224 */ /* 0x004fe200078e020e */
[----:B------:R-:W-:-:S03]  /*7eb0*/  SHF.R.U32.HI R23, RZ, UR6, R4 ;  /* 0x00000006ff177c19 */ /* 0x000fc60008011604 */
[----:B------:R-:W-:Y:S02]  /*7ec0*/  IMAD.MOV.U32 R4, RZ, RZ, R15 ;  /* 0x000000ffff047224 */ /* 0x000fe400078e000f */
[----:B------:R-:W-:Y:S01]  /*7ed0*/  IMAD.MOV.U32 R5, RZ, RZ, R23 ;  /* 0x000000ffff057224 */ /* 0x000fe200078e0017 */
[----:B-1----:R-:W-:Y:S06]  /*7ee0*/  @!P1 BRA `(.L_x_145) ;  /* 0x0000000000289947 */ /* 0x002fec0003800000 */
[----:B------:R-:W-:Y:S02]  /*7ef0*/  ULDC UR6, c[0x0][0x64c] ;  /* 0x0001930000067ab9 */ /* 0x000fe40000000800 */
[----:B------:R-:W-:-:S05]  /*7f00*/  IADD3 R5, P1, R15, UR6, RZ ;  /* 0x000000060f057c10 */ /* 0x000fca000ff3e0ff */
[----:B------:R-:W-:-:S04]  /*7f10*/  IMAD.X R23, RZ, RZ, R23, P1 ;  /* 0x000000ffff177224 */ /* 0x000fc800008e0617 */
[----:B------:R-:W-:-:S04]  /*7f20*/  IMAD.WIDE.U32 R6, R23, UR10, RZ ;  /* 0x0000000a17067c25 */ /* 0x000fc8000f8e00ff */
[----:B------:R-:W-:-:S04]  /*7f30*/  IMAD.WIDE.U32 R6, P1, R5, UR11, R6 ;  /* 0x0000000b05067c25 */ /* 0x000fc8000f820006 */
[----:B------:R-:W-:-:S04]  /*7f40*/  IMAD.WIDE.U32 R4, R5, UR10, RZ ;  /* 0x0000000a05047c25 */ /* 0x000fc8000f8e00ff */
[----:B------:R-:W-:Y:S01]  /*7f50*/  IMAD.MOV.U32 R4, RZ, RZ, R7 ;  /* 0x000000ffff047224 */ /* 0x000fe200078e0007 */
[----:B------:R-:W-:Y:S01]  /*7f60*/  IADD3 RZ, P3, R5, R6, RZ ;  /* 0x0000000605ff7210 */ /* 0x000fe20007f7e0ff */
[----:B------:R-:W-:-:S04]  /*7f70*/  IMAD.X R5, RZ, RZ, RZ, P1 ;  /* 0x000000ffff057224 */ /* 0x000fc800008e06ff */
[----:B------:R-:W-:-:S08]  /*7f80*/  IMAD.WIDE.U32.X R4, R23, UR11, R4, P3 ;  /* 0x0000000b17047c25 */ /* 0x000fd000098e0404 */
.L_x_145:
[----:B------:R-:W-:Y:S01]  /*7f90*/  ISETP.NE.AND P1, PT, R2, 0x1, PT ;  /* 0x000000010200780c */ /* 0x000fe20003f25270 */
[----:B------:R-:W-:Y:S01]  /*7fa0*/  ULDC UR6, c[0x0][0x648] ;  /* 0x0001920000067ab9 */ /* 0x000fe20000000800 */
[----:B------:R-:W-:Y:S01]  /*7fb0*/  LOP3.LUT R21, R21, UR13, RZ, 0xc0, !PT ;  /* 0x0000000d15157c12 */ /* 0x000fe2000f8ec0ff */
[----:B------:R-:W-:Y:S01]  /*7fc0*/  IMAD.MOV R22, RZ, RZ, -R22 ;  /* 0x000000ffff167224 */ /* 0x000fe200078e0a16 */
[----:B------:R-:W-:Y:S01]  /*7fd0*/  SHF.R.U64 R4, R4, UR6, R5 ;  /* 0x0000000604047c19 */ /* 0x000fe20008001205 */
[----:B------:R-:W-:Y:S01]  /*7fe0*/  ULDC UR6, c[0x0][0x638] ;  /* 0x00018e0000067ab9 */ /* 0x000fe20000000800 */
[----:B------:R-:W-:Y:S01]  /*7ff0*/  ULDC UR7, c[0x0][0x610] ;  /* 0x0001840000077ab9 */ /* 0x000fe20000000800 */
[----:B------:R-:W-:Y:S02]  /*8000*/  IMAD.MOV.U32 R5, RZ, RZ, 0x1 ;  /* 0x00000001ff057424 */ /* 0x000fe400078e00ff */
[----:B------:R-:W-:Y:S02]  /*8010*/  IMAD.MOV R6, RZ, RZ, -R4 ;  /* 0x000000ffff067224 */ /* 0x000fe400078e0a04 */
[----:B------:R-:W-:Y:S01]  /*8020*/  IMAD R21, R4, UR5, R21 ;  /* 0x0000000504157c24 */ /* 0x000fe2000f8e0215 */
[----:B------:R-:W-:Y:S01]  /*8030*/  LOP3.LUT R4, R9, UR4, RZ, 0xc0, !PT ;  /* 0x0000000409047c12 */ /* 0x000fe2000f8ec0ff */
[----:B0-----:R-:W-:-:S02]  /*8040*/  @P1 IMAD R14, R20, R22, R13 ;  /* 0x00000016140e1224 */ /* 0x001fc400078e020d */
[----:B------:R-:W-:Y:S01]  /*8050*/  IMAD R15, R6, UR6, R15 ;  /* 0x00000006060f7c24 */ /* 0x000fe2000f8e020f */
[----:B------:R-:W-:Y:S01]  /*8060*/  ULDC UR6, c[0x0][0x600] ;  /* 0x0001800000067ab9 */ /* 0x000fe20000000800 */
[----:B------:R-:W-:Y:S02]  /*8070*/  IMAD R14, R21, UR7, R14 ;  /* 0x00000007150e7c24 */ /* 0x000fe4000f8e020e */
[--C-:B------:R-:W-:Y:S01]  /*8080*/  IMAD R15, R15, UR6, R4.reuse ;  /* 0x000000060f0f7c24 */ /* 0x100fe2000f8e0204 */
[----:B------:R-:W-:-:S04]  /*8090*/  PRMT R4, R5, 0x7610, R4 ;  /* 0x0000761005047816 */ /* 0x000fc80000000004 */
[----:B------:R-:W-:Y:S02]  /*80a0*/  SEL R20, R15, R14, !P1 ;  /* 0x0000000e0f147207 */ /* 0x000fe40004800000 */
[----:B------:R-:W-:-:S07]  /*80b0*/  SEL R13, R14, R15, !P1 ;  /* 0x0000000f0e0d7207 */ /* 0x000fce0004800000 */
.L_x_143:
[----:B------:R-:W-:Y:S05]  /*80c0*/  BSYNC B1 ;  /* 0x0000000000017941 */ /* 0x000fea0003800000 */
.L_x_142:
[----:B------:R-:W-:-:S13]  /*80d0*/  LOP3.LUT P1, RZ, R4, 0xff, RZ, 0xc0, !PT ;  /* 0x000000ff04ff7812 */ /* 0x000fda000782c0ff */
[----:B------:R-:W-:Y:S05]  /*80e0*/  @P1 BRA `(.L_x_146) ;  /* 0xfffffff400141947 */ /* 0x000fea000383ffff */
[----:B------:R-:W-:Y:S05]  /*80f0*/  BSYNC B0 ;  /* 0x0000000000007941 */ /* 0x000fea0003800000 */
.L_x_134:
[----:B------:R-:W-:-:S03]  /*8100*/  UMOV UR6, 0xffffffff ;  /* 0xffffffff00067882 */ /* 0x000fc60000000000 */
[----:B------:R-:W-:Y:S05]  /*8110*/  BRA.DIV UR6, `(.L_x_147) ;  /* 0x0000000206cc7947 */ /* 0x000fea000b800000 */
[----:B------:R-:W-:-:S13]  /*8120*/  ELECT P6, URZ, PT ;  /* 0x00000000003f782f */ /* 0x000fda00038c0000 */
.L_x_159:
[----:B------:R-:W-:Y:S04]  /*8130*/  BSSY B0, `(.L_x_148) ;  /* 0x0000019000007945 */ /* 0x000fe80003800000 */
[----:B------:R-:W-:Y:S05]  /*8140*/  @!P6 BRA `(.L_x_149) ;  /* 0x00000000005ce947 */ /* 0x000fea0003800000 */
[----:B------:R-:W-:-:S04]  /*8150*/  LOP3.LUT R18, R18, 0x2, RZ, 0xfc, !PT ;  /* 0x0000000212127812 */ /* 0x000fc800078efcff */
[----:B------:R-:W-:-:S13]  /*8160*/  ISETP.NE.AND P0, PT, R18, 0x3, PT ;  /* 0x000000031200780c */ /* 0x000fda0003f05270 */
[----:B------:R-:W-:Y:S05]  /*8170*/  @!P0 BRA `(.L_x_150) ;  /* 0x0000000000048947 */ /* 0x000fea0003800000 */
[----:B------:R-:W-:Y:S01]  /*8180*/  BPT.TRAP 0x1 ;  /* 0x000000040000795c */ /* 0x000fe20000300000 */
.L_x_150:
[----:B------:R-:W0:Y:S01]  /*8190*/  S2R R5, SR_CgaCtaId ;  /* 0x0000000000057919 */ /* 0x000e220000008800 */
[----:B------:R-:W-:Y:S02]  /*81a0*/  MOV R2, 0x400 ;  /* 0x0000040000027802 */ /* 0x000fe40000000f00 */
[----:B------:R-:W-:Y:S02]  /*81b0*/  SHF.L.U32 R4, R0, 0x1f, RZ ;  /* 0x0000001f00047819 */ /* 0x000fe400000006ff */
[----:B0-----:R-:W-:-:S05]  /*81c0*/  LEA R2, R5, R2, 0x18 ;  /* 0x0000000205027211 */ /* 0x001fca00078ec0ff */
[----:B------:R-:W-:-:S04]  /*81d0*/  VIADD R2, R2, 0x10 ;  /* 0x0000001002027836 */ /* 0x000fc80000000000 */
[C---:B------:R-:W-:Y:S02]  /*81e0*/  IMAD R7, R3.reuse, 0x8, R2 ;  /* 0x0000000803077824 */ /* 0x040fe400078e0202 */
[----:B------:R-:W-:Y:S02]  /*81f0*/  VIADD R3, R3, 0x1 ;  /* 0x0000000103037836 */ /* 0x000fe40000000000 */
[----:B------:R-:W0:Y:S03]  /*8200*/  SYNCS.PHASECHK.TRANS64.TRYWAIT P0, [R7+URZ], R4 ;  /* 0x00000004070075a7 */ /* 0x000e26000800017f */
[----:B------:R-:W-:-:S04]  /*8210*/  ISETP.NE.AND P1, PT, R3, 0x2, PT ;  /* 0x000000020300780c */ /* 0x000fc80003f25270 */
[----:B------:R-:W-:Y:S02]  /*8220*/  SEL R5, RZ, 0x1, P1 ;  /* 0x00000001ff057807 */ /* 0x000fe40000800000 */
[----:B------:R-:W-:Y:S02]  /*8230*/  SEL R3, R3, RZ, P1 ;  /* 0x000000ff03037207 */ /* 0x000fe40000800000 */
[----:B------:R-:W-:Y:S01]  /*8240*/  LOP3.LUT R0, R0, R5, RZ, 0x3c, !PT ;  /* 0x0000000500007212 */ /* 0x000fe200078e3cff */
[----:B0-----:R-:W-:Y:S06]  /*8250*/  @!P0 BRA `(.L_x_151) ;  /* 0x00000000009c8947 */ /* 0x001fec0003800000 */
.L_x_160:
[----:B------:R-:W-:Y:S01]  /*8260*/  IMAD R3, R3, 0x8, R2 ;  /* 0x0000000803037824 */ /* 0x000fe200078e0202 */
[----:B------:R-:W-:-:S07]  /*8270*/  SHF.L.U32 R0, R0, 0x1f, RZ ;  /* 0x0000001f00007819 */ /* 0x000fce00000006ff */
.L_x_152:
[----:B-1----:R1:W2:Y:S02]  /*8280*/  SYNCS.PHASECHK.TRANS64.TRYWAIT P0, [R3+URZ], R0 ;  /* 0x00000000030075a7 */ /* 0x0022a4000800017f */
[----:B--2---:R-:W-:Y:S05]  /*8290*/  @!P0 NANOSLEEP.SYNCS 0x989680 ;  /* 0x009896800000895d */ /* 0x004fea0003900000 */
[----:B------:R-:W2:Y:S02]  /*82a0*/  @!P0 SYNCS.PHASECHK.TRANS64 P0, [R3+URZ], R0 ;  /* 0x00000000030085a7 */ /* 0x000ea4000800007f */
[----:B--2---:R-:W-:Y:S05]  /*82b0*/  @!P0 BRA `(.L_x_152) ;  /* 0xfffffffc00f08947 */ /* 0x004fea000383ffff */
.L_x_149:
[----:B------:R-:W-:Y:S05]  /*82c0*/  BSYNC B0 ;  /* 0x0000000000007941 */ /* 0x000fea0003800000 */
.L_x_148:
[----:B------:R-:W-:Y:S05]  /*82d0*/  EXIT ;  /* 0x000000000000794d */ /* 0x000fea0003800000 */
.L_x_17:
[----:B-1----:R1:W2:Y:S02]  /*82e0*/  SYNCS.PHASECHK.TRANS64.TRYWAIT P1, [R3+URZ], R0 ;  /* 0x00000000030075a7 */ /* 0x0022a4000802017f */
[----:B--2---:R-:W-:Y:S05]  /*82f0*/  @!P1 NANOSLEEP.SYNCS 0x989680 ;  /* 0x009896800000995d */ /* 0x004fea0003900000 */
[----:B------:R-:W2:Y:S02]  /*8300*/  @!P1 SYNCS.PHASECHK.TRANS64 P1, [R3+URZ], R0 ;  /* 0x00000000030095a7 */ /* 0x000ea4000802007f */
[----:B--2---:R-:W-:Y:S05]  /*8310*/  @!P1 BRA `(.L_x_17) ;  /* 0xfffffffc00f09947 */ /* 0x004fea000383ffff */
[----:B------:R-:W-:Y:S05]  /*8320*/  BRA `(.L_x_16) ;  /* 0xffffff90004c7947 */ /* 0x000fea000383ffff */
.L_x_22:
[----:B-1----:R1:W2:Y:S02]  /*8330*/  SYNCS.PHASECHK.TRANS64.TRYWAIT P1, [R5+URZ], R4 ;  /* 0x00000004050075a7 */ /* 0x0022a4000802017f */
[----:B--2---:R-:W-:Y:S05]  /*8340*/  @!P1 NANOSLEEP.SYNCS 0x989680 ;  /* 0x009896800000995d */ /* 0x004fea0003900000 */
[----:B------:R-:W2:Y:S02]  /*8350*/  @!P1 SYNCS.PHASECHK.TRANS64 P1, [R5+URZ], R4 ;  /* 0x00000004050095a7 */ /* 0x000ea4000802007f */
[----:B--2---:R-:W-:Y:S05]  /*8360*/  @!P1 BRA `(.L_x_22) ;  /* 0xfffffffc00f09947 */ /* 0x004fea000383ffff */
[----:B------:R-:W-:Y:S05]  /*8370*/  BRA `(.L_x_21) ;  /* 0xffffffa400547947 */ /* 0x000fea000383ffff */
.L_x_135:
[----:B------:R-:W-:Y:S01]  /*8380*/  BSSY B1, `(.L_x_153) ;  /* 0x0000006000017945 */ /* 0x000fe20003800000 */
[----:B------:R-:W-:-:S07]  /*8390*/  IMAD.MOV.U32 R15, RZ, RZ, -0x1 ;  /* 0xffffffffff0f7424 */ /* 0x000fce00078e00ff */
[----:B------:R-:W-:Y:S05]  /*83a0*/  WARPSYNC.COLLECTIVE R15, `(.L_x_154) ;  /* 0x000000000f0c7348 */ /* 0x000fea0003c00000 */
[----:B------:R-:W-:Y:S02]  /*83b0*/  ELECT P6, UR62, PT ;  /* 0x00000000003e782f */ /* 0x000fe400038c0000 */
[----:B------:R-:W-:Y:S01]  /*83c0*/  MOV R14, UR62 ;  /* 0x0000003e000e7c02 */ /* 0x000fe20008000f00 */
[----:B------:R-:W-:Y:S10]  /*83d0*/  ENDCOLLECTIVE ;  /* 0x000000000000791b */ /* 0x000ff40003800000 */
.L_x_154:
[----:B------:R-:W-:Y:S05]  /*83e0*/  BSYNC B1 ;  /* 0x0000000000017941 */ /* 0x000fea0003800000 */
.L_x_153:
[----:B------:R-:W-:Y:S05]  /*83f0*/  BRA `(.L_x_155) ;  /* 0xfffffff0005c7947 */ /* 0x000fea000383ffff */
.L_x_138:
[----:B0-----:R0:W1:Y:S02]  /*8400*/  SYNCS.PHASECHK.TRANS64.TRYWAIT P1, [R14+URZ+0x10], R7 ;  /* 0x000010070e0075a7 */ /* 0x001064000802017f */
[----:B-1----:R-:W-:Y:S05]  /*8410*/  @!P1 NANOSLEEP.SYNCS 0x989680 ;  /* 0x009896800000995d */ /* 0x002fea0003900000 */
[----:B------:R-:W1:Y:S02]  /*8420*/  @!P1 SYNCS.PHASECHK.TRANS64 P1, [R14+URZ+0x10], R7 ;  /* 0x000010070e0095a7 */ /* 0x000e64000802007f */
[----:B-1----:R-:W-:Y:S05]  /*8430*/  @!P1 BRA `(.L_x_138) ;  /* 0xfffffffc00f09947 */ /* 0x002fea000383ffff */
[----:B------:R-:W-:Y:S05]  /*8440*/  BRA `(.L_x_156) ;  /* 0xfffffff000907947 */ /* 0x000fea000383ffff */
.L_x_147:
[----:B------:R-:W-:Y:S01]  /*8450*/  BSSY B0, `(.L_x_157) ;  /* 0x0000006000007945 */ /* 0x000fe20003800000 */
[----:B------:R-:W-:-:S07]  /*8460*/  IMAD.MOV.U32 R15, RZ, RZ, -0x1 ;  /* 0xffffffffff0f7424 */ /* 0x000fce00078e00ff */
[----:B------:R-:W-:Y:S05]  /*8470*/  WARPSYNC.COLLECTIVE R15, `(.L_x_158) ;  /* 0x000000000f0c7348 */ /* 0x000fea0003c00000 */
[----:B------:R-:W-:Y:S02]  /*8480*/  ELECT P6, UR62, PT ;  /* 0x00000000003e782f */ /* 0x000fe400038c0000 */
[----:B------:R-:W-:Y:S01]  /*8490*/  MOV R14, UR62 ;  /* 0x0000003e000e7c02 */ /* 0x000fe20008000f00 */
[----:B------:R-:W-:Y:S10]  /*84a0*/  ENDCOLLECTIVE ;  /* 0x000000000000791b */ /* 0x000ff40003800000 */
.L_x_158:
[----:B------:R-:W-:Y:S05]  /*84b0*/  BSYNC B0 ;  /* 0x0000000000007941 */ /* 0x000fea0003800000 */
.L_x_157:
[----:B------:R-:W-:Y:S05]  /*84c0*/  BRA `(.L_x_159) ;  /* 0xfffffffc00187947 */ /* 0x000fea000383ffff */
.L_x_151:
[----:B0-----:R0:W1:Y:S02]  /*84d0*/  SYNCS.PHASECHK.TRANS64.TRYWAIT P0, [R7+URZ], R4 ;  /* 0x00000004070075a7 */ /* 0x001064000800017f */
[----:B-1----:R-:W-:Y:S05]  /*84e0*/  @!P0 NANOSLEEP.SYNCS 0x989680 ;  /* 0x009896800000895d */ /* 0x002fea0003900000 */
[----:B------:R-:W1:Y:S02]  /*84f0*/  @!P0 SYNCS.PHASECHK.TRANS64 P0, [R7+URZ], R4 ;  /* 0x00000004070085a7 */ /* 0x000e64000800007f */
[----:B-1----:R-:W-:Y:S05]  /*8500*/  @!P0 BRA `(.L_x_151) ;  /* 0xfffffffc00f08947 */ /* 0x002fea000383ffff */
[----:B------:R-:W-:Y:S05]  /*8510*/  BRA `(.L_x_160) ;  /* 0xfffffffc00507947 */ /* 0x000fea000383ffff */
.L_x_161:
[----:B------:R-:W-:-:S00]  /*8520*/  BRA `(.L_x_161) ;  /* 0xfffffffc00fc7947 */ /* 0x000fc0000383ffff */
[----:B------:R-:W-:-:S00]  /*8530*/  NOP ;  /* 0x0000000000007918 */ /* 0x000fc00000000000 */
        /* <DEDUP_REMOVED lines=12> */
.L_x_162:


//--------------------- .nv.global.init           --------------------------
	.section	.nv.global.init,"aw",@progbits
.nv.global.init:
	.type		$str$22,@object
	.size		$str$22,($str$23 - $str$22)
$str$22:
        /*0000*/ 	.byte	0x6b, 0x5f, 0x74, 0x69, 0x6c, 0x65, 0x5f, 0x63, 0x6f, 0x75, 0x6e, 0x74, 0x20, 0x3e, 0x3d, 0x20
        /*0010*/ 	.byte	0x31, 0x00
	.type		$str$23,@object
	.size		$str$23,(__unnamed_1 - $str$23)
$str$23:
        /*0012*/ 	.byte	0x2f, 0x74, 0x6d, 0x70, 0x2f, 0x63, 0x75, 0x74, 0x6c, 0x61, 0x73, 0x73, 0x5f, 0x73, 0x77, 0x65
        /*0022*/ 	.byte	0x65, 0x70, 0x5f, 0x73, 0x72, 0x63, 0x2f, 0x69, 0x6e, 0x63, 0x6c, 0x75, 0x64, 0x65, 0x2f, 0x63
        /*0032*/ 	.byte	0x75, 0x74, 0x6c, 0x61, 0x73, 0x73, 0x2f, 0x67, 0x65, 0x6d, 0x6d, 0x2f, 0x63, 0x6f, 0x6c, 0x6c
        /*0042*/ 	.byte	0x65, 0x63, 0x74, 0x69, 0x76, 0x65, 0x2f, 0x73, 0x6d, 0x39, 0x30, 0x5f, 0x6d, 0x6d, 0x61, 0x5f
        /*0052*/ 	.byte	0x74, 0x6d, 0x61, 0x5f, 0x67, 0x6d, 0x6d, 0x61, 0x5f, 0x73, 0x73, 0x5f, 0x77, 0x61, 0x72, 0x70
        /*0062*/ 	.byte	0x73, 0x70, 0x65, 0x63, 0x69, 0x61, 0x6c, 0x69, 0x7a, 0x65, 0x64, 0x2e, 0x68, 0x70, 0x70, 0x00
	.type		__unnamed_1,@object
	.size		__unnamed_1,(.L_0 - __unnamed_1)
__unnamed_1:
        /*0072*/ 	.byte	0x76, 0x6f, 0x69, 0x64, 0x20, 0x63, 0x75, 0x74, 0x6c, 0x61, 0x73, 0x73, 0x3a, 0x3a, 0x67, 0x65
        /* <DEDUP_REMOVED lines=172> */
        /*0b42*/ 	.byte	0x5d, 0x00
.L_0:


//--------------------- .nv.shared._ZN7cutlass13device_kernelINS_4gemm6kernel13GemmUniversalIN4cute5tupleIJiiiiEEENS1_10collective13CollectiveMmaINS1_34MainloopSm90TmaGmmaWarpSpecializedILi2ENS5_IJNS4_1CILi1EEESB_SB_EEENS1_35KernelTmaWarpSpecializedCooperativeEEENS5_IJNSA_ILi256EEENSA_ILi48EEESF_EEEaNS5_IJlSB_lEEEaSI_NS4_8TiledMMAINS4_8MMA_AtomIJNS4_4SM904GMMA26MMA_64x16x32_S32S8S8_SS_TNEEEENS4_6LayoutINS5_IJNSA_ILi2EEESB_SB_EEENS5_IJSB_NSA_ILi0EEESS_EEEEENS5_IJNS4_10UnderscoreESV_SV_EEEEENS4_13SM90_TMA_LOADENS4_14ComposedLayoutINS4_7SwizzleILi3ELi4ELi3EEENS4_18smem_ptr_flag_bitsILi8EEENSP_INS5_IJNSA_ILi8EEENSA_ILi128EEEEEENS5_IJS15_SB_EEEEEEEvNS4_8identityESY_S19_vS1A_EENS_8epilogue10collective6detail29Sm90TmaWarpSpecializedAdapterINS1D_15DefaultEpilogueIaSI_SI_NS1C_6thread17LinearCombinationIaLi1EiiLNS1H_9ScaleType4KindE0ELNS_15FloatRoundStyleE2EaEENS1_15EpilogueDefaultEEEEEvvEEEEvNT_6ParamsE --------------------------
	.section	.nv.shared._ZN7cutlass13device_kernelINS_4gemm6kernel13GemmUniversalIN4cute5tupleIJiiiiEEENS1_10collective13CollectiveMmaINS1_34MainloopSm90TmaGmmaWarpSpecializedILi2ENS5_IJNS4_1CILi1EEESB_SB_EEENS1_35KernelTmaWarpSpecializedCooperativeEEENS5_IJNSA_ILi256EEENSA_ILi48EEESF_EEEaNS5_IJlSB_lEEEaSI_NS4_8TiledMMAINS4_8MMA_AtomIJNS4_4SM904GMMA26MMA_64x16x32_S32S8S8_SS_TNEEEENS4_6LayoutINS5_IJNSA_ILi2EEESB_SB_EEENS5_IJSB_NSA_ILi0EEESS_EEEEENS5_IJNS4_10UnderscoreESV_SV_EEEEENS4_13SM90_TMA_LOADENS4_14ComposedLayoutINS4_7SwizzleILi3ELi4ELi3EEENS4_18smem_ptr_flag_bitsILi8EEENSP_INS5_IJNSA_ILi8EEENSA_ILi128EEEEEENS5_IJS15_SB_EEEEEEEvNS4_8identityESY_S19_vS1A_EENS_8epilogue10collective6detail29Sm90TmaWarpSpecializedAdapterINS1D_15DefaultEpilogueIaSI_SI_NS1C_6thread17LinearCombinationIaLi1EiiLNS1H_9ScaleType4KindE0ELNS_15FloatRoundStyleE2EaEENS1_15EpilogueDefaultEEEEEvvEEEEvNT_6ParamsE,"aw",@nobits
	.sectionflags	@""
	.align	16
	.zero		1024


//--------------------- .nv.shared.reserved.0     --------------------------
	.section	.nv.shared.reserved.0,"aw",@nobits
	.weak		__nv_reservedSMEM_offset_0_alias
	.size		__nv_reservedSMEM_offset_0_alias, 0, 0
	.other		__nv_reservedSMEM_offset_0_alias,@"STO_CUDA_RESERVED_SHARED STV_DEFAULT"
__nv_reservedSMEM_offset_0_alias:
	.zero		0


//--------------------- .nv.global                --------------------------
	.section	.nv.global,"aw",@nobits
.nv.global:
	.type		_ZN39_INTERNAL_d4887f2f_4_k_cu_0f8dcd3f_95644cute1_E,@object
	.size		_ZN39_INTERNAL_d4887f2f_4_k_cu_0f8dcd3f_95644cute1_E,(_ZN39_INTERNAL_d4887f2f_4_k_cu_0f8dcd3f_95644cuda3std3__45__cpo6cbeginE - _ZN39_INTERNAL_d4887f2f_4_k_cu_0f8dcd3f_95644cute1_E)
_ZN39_INTERNAL_d4887f2f_4_k_cu_0f8dcd3f_95644cute1_E:
	.zero		1
	.type		_ZN39_INTERNAL_d4887f2f_4_k_cu_0f8dcd3f_95644cuda3std3__45__cpo6cbeginE,@object
	.size		_ZN39_INTERNAL_d4887f2f_4_k_cu_0f8dcd3f_95644cuda3std3__45__cpo6cbeginE,(_ZN39_INTERNAL_d4887f2f_4_k_cu_0f8dcd3f_95644cuda3std3__48in_placeE - _ZN39_INTERNAL_d4887f2f_4_k_cu_0f8dcd3f_95644cuda3std3__45__cpo6cbeginE)
_ZN39_INTERNAL_d4887f2f_4_k_cu_0f8dcd3f_95644cuda3std3__45__cpo6cbeginE:
	.zero		1
	.type		_ZN39_INTERNAL_d4887f2f_4_k_cu_0f8dcd3f_95644cuda3std3__48in_placeE,@object
	.size		_ZN39_INTERNAL_d4887f2f_4_k_cu_0f8dcd3f_95644cuda3std3__48in_placeE,(_ZN39_INTERNAL_d4887f2f_4_k_cu_0f8dcd3f_95644cuda3std6ranges3__45__cpo9iter_moveE - _ZN39_INTERNAL_d4887f2f_4_k_cu_0f8dcd3f_95644cuda3std3__48in_placeE)
_ZN39_INTERNAL_d4887f2f_4_k_cu_0f8dcd3f_95644cuda3std3__48in_placeE:
	.zero		1
	.type		_ZN39_INTERNAL_d4887f2f_4_k_cu_0f8dcd3f_95644cuda3std6ranges3__45__cpo9iter_moveE,@object
	.size		_ZN39_INTERNAL_d4887f2f_4_k_cu_0f8dcd3f_95644cuda3std6ranges3__45__cpo9iter_moveE,(_ZN39_INTERNAL_d4887f2f_4_k_cu_0f8dcd3f_95644cuda3std3__45__cpo5beginE - _ZN39_INTERNAL_d4887f2f_4_k_cu_0f8dcd3f_95644cuda3std6ranges3__45__cpo9iter_moveE)
_ZN39_INTERNAL_d4887f2f_4_k_cu_0f8dcd3f_95644cuda3std6ranges3__45__cpo9iter_moveE:
	.zero		1
	.type		_ZN39_INTERNAL_d4887f2f_4_k_cu_0f8dcd3f_95644cuda3std3__45__cpo5beginE,@object
	.size		_ZN39_INTERNAL_d4887f2f_4_k_cu_0f8dcd3f_95644cuda3std3__45__cpo5beginE,(_ZN39_INTERNAL_d4887f2f_4_k_cu_0f8dcd3f_95644cuda3std3__441_GLOBAL__N__d4887f2f_4_k_cu_0f8dcd3f_95646ignoreE - _ZN39_INTERNAL_d4887f2f_4_k_cu_0f8dcd3f_95644cuda3std3__45__cpo5beginE)
_ZN39_INTERNAL_d4887f2f_4_k_cu_0f8dcd3f_95644cuda3std3__45__cpo5beginE:
	.zero		1
	.type		_ZN39_INTERNAL_d4887f2f_4_k_cu_0f8dcd3f_95644cuda3std3__441_GLOBAL__N__d4887f2f_4_k_cu_0f8dcd3f_95646ignoreE,@object
	.size		_ZN39_INTERNAL_d4887f2f_4_k_cu_0f8dcd3f_95644cuda3std3__441_GLOBAL__N__d4887f2f_4_k_cu_0f8dcd3f_95646ignoreE,(_ZN39_INTERNAL_d4887f2f_4_k_cu_0f8dcd3f_95644cute7productE - _ZN39_INTERNAL_d4887f2f_4_k_cu_0f8dcd3f_95644cuda3std3__441_GLOBAL__N__d4887f2f_4_k_cu_0f8dcd3f_95646ignoreE)
_ZN39_INTERNAL_d4887f2f_4_k_cu_0f8dcd3f_95644cuda3std3__441_GLOBAL__N__d4887f2f_4_k_cu_0f8dcd3f_95646ignoreE:
	.zero		1
	.type		_ZN39_INTERNAL_d4887f2f_4_k_cu_0f8dcd3f_95644cute7productE,@object
	.size		_ZN39_INTERNAL_d4887f2f_4_k_cu_0f8dcd3f_95644cute7productE,(_ZN39_INTERNAL_d4887f2f_4_k_cu_0f8dcd3f_95644cuda3std3__45__cpo3endE - _ZN39_INTERNAL_d4887f2f_4_k_cu_0f8dcd3f_95644cute7productE)
_ZN39_INTERNAL_d4887f2f_4_k_cu_0f8dcd3f_95644cute7productE:
	.zero		1
	.type		_ZN39_INTERNAL_d4887f2f_4_k_cu_0f8dcd3f_95644cuda3std3__45__cpo3endE,@object
	.size		_ZN39_INTERNAL_d4887f2f_4_k_cu_0f8dcd3f_95644cuda3std3__45__cpo3endE,(_ZN39_INTERNAL_d4887f2f_4_k_cu_0f8dcd3f_95644cuda3std3__419piecewise_constructE - _ZN39_INTERNAL_d4887f2f_4_k_cu_0f8dcd3f_95644cuda3std3__45__cpo3endE)
_ZN39_INTERNAL_d4887f2f_4_k_cu_0f8dcd3f_95644cuda3std3__45__cpo3endE:
	.zero		1
	.type		_ZN39_INTERNAL_d4887f2f_4_k_cu_0f8dcd3f_95644cuda3std3__419piecewise_constructE,@object
	.size		_ZN39_INTERNAL_d4887f2f_4_k_cu_0f8dcd3f_95644cuda3std3__419piecewise_constructE,(_ZN39_INTERNAL_d4887f2f_4_k_cu_0f8dcd3f_95644cuda3std3__45__cpo4cendE - _ZN39_INTERNAL_d4887f2f_4_k_cu_0f8dcd3f_95644cuda3std3__419piecewise_constructE)
_ZN39_INTERNAL_d4887f2f_4_k_cu_0f8dcd3f_95644cuda3std3__419piecewise_constructE:
	.zero		1
	.type		_ZN39_INTERNAL_d4887f2f_4_k_cu_0f8dcd3f_95644cuda3std3__45__cpo4cendE,@object
	.size		_ZN39_INTERNAL_d4887f2f_4_k_cu_0f8dcd3f_95644cuda3std3__45__cpo4cendE,(_ZN39_INTERNAL_d4887f2f_4_k_cu_0f8dcd3f_95644cuda3std6ranges3__45__cpo4swapE - _ZN39_INTERNAL_d4887f2f_4_k_cu_0f8dcd3f_95644cuda3std3__45__cpo4cendE)
_ZN39_INTERNAL_d4887f2f_4_k_cu_0f8dcd3f_95644cuda3std3__45__cpo4cendE:
	.zero		1
	.type		_ZN39_INTERNAL_d4887f2f_4_k_cu_0f8dcd3f_95644cuda3std6ranges3__45__cpo4swapE,@object
	.size		_ZN39_INTERNAL_d4887f2f_4_k_cu_0f8dcd3f_95644cuda3std6ranges3__45__cpo4swapE,(.L_8 - _ZN39_INTERNAL_d4887f2f_4_k_cu_0f8dcd3f_95644cuda3std6ranges3__45__cpo4swapE)
_ZN39_INTERNAL_d4887f2f_4_k_cu_0f8dcd3f_95644cuda3std6ranges3__45__cpo4swapE:
	.zero		1
.L_8:


//--------------------- .nv.constant0._ZN7cutlass13device_kernelINS_4gemm6kernel13GemmUniversalIN4cute5tupleIJiiiiEEENS1_10collective13CollectiveMmaINS1_34MainloopSm90TmaGmmaWarpSpecializedILi2ENS5_IJNS4_1CILi1EEESB_SB_EEENS1_35KernelTmaWarpSpecializedCooperativeEEENS5_IJNSA_ILi256EEENSA_ILi48EEESF_EEEaNS5_IJlSB_lEEEaSI_NS4_8TiledMMAINS4_8MMA_AtomIJNS4_4SM904GMMA26MMA_64x16x32_S32S8S8_SS_TNEEEENS4_6LayoutINS5_IJNSA_ILi2EEESB_SB_EEENS5_IJSB_NSA_ILi0EEESS_EEEEENS5_IJNS4_10UnderscoreESV_SV_EEEEENS4_13SM90_TMA_LOADENS4_14ComposedLayoutINS4_7SwizzleILi3ELi4ELi3EEENS4_18smem_ptr_flag_bitsILi8EEENSP_INS5_IJNSA_ILi8EEENSA_ILi128EEEEEENS5_IJS15_SB_EEEEEEEvNS4_8identityESY_S19_vS1A_EENS_8epilogue10collective6detail29Sm90TmaWarpSpecializedAdapterINS1D_15DefaultEpilogueIaSI_SI_NS1C_6thread17LinearCombinationIaLi1EiiLNS1H_9ScaleType4KindE0ELNS_15FloatRoundStyleE2EaEENS1_15EpilogueDefaultEEEEEvvEEEEvNT_6ParamsE --------------------------
	.section	.nv.constant0._ZN7cutlass13device_kernelINS_4gemm6kernel13GemmUniversalIN4cute5tupleIJiiiiEEENS1_10collective13CollectiveMmaINS1_34MainloopSm90TmaGmmaWarpSpecializedILi2ENS5_IJNS4_1CILi1EEESB_SB_EEENS1_35KernelTmaWarpSpecializedCooperativeEEENS5_IJNSA_ILi256EEENSA_ILi48EEESF_EEEaNS5_IJlSB_lEEEaSI_NS4_8TiledMMAINS4_8MMA_AtomIJNS4_4SM904GMMA26MMA_64x16x32_S32S8S8_SS_TNEEEENS4_6LayoutINS5_IJNSA_ILi2EEESB_SB_EEENS5_IJSB_NSA_ILi0EEESS_EEEEENS5_IJNS4_10UnderscoreESV_SV_EEEEENS4_13SM90_TMA_LOADENS4_14ComposedLayoutINS4_7SwizzleILi3ELi4ELi3EEENS4_18smem_ptr_flag_bitsILi8EEENSP_INS5_IJNSA_ILi8EEENSA_ILi128EEEEEENS5_IJS15_SB_EEEEEEEvNS4_8identityESY_S19_vS1A_EENS_8epilogue10collective6detail29Sm90TmaWarpSpecializedAdapterINS1D_15DefaultEpilogueIaSI_SI_NS1C_6thread17LinearCombinationIaLi1EiiLNS1H_9ScaleType4KindE0ELNS_15FloatRoundStyleE2EaEENS1_15EpilogueDefaultEEEEEvvEEEEvNT_6ParamsE,"a",@progbits
	.sectionflags	@""
	.align	4
.nv.constant0._ZN7cutlass13device_kernelINS_4gemm6kernel13GemmUniversalIN4cute5tupleIJiiiiEEENS1_10collective13CollectiveMmaINS1_34MainloopSm90TmaGmmaWarpSpecializedILi2ENS5_IJNS4_1CILi1EEESB_SB_EEENS1_35KernelTmaWarpSpecializedCooperativeEEENS5_IJNSA_ILi256EEENSA_ILi48EEESF_EEEaNS5_IJlSB_lEEEaSI_NS4_8TiledMMAINS4_8MMA_AtomIJNS4_4SM904GMMA26MMA_64x16x32_S32S8S8_SS_TNEEEENS4_6LayoutINS5_IJNSA_ILi2EEESB_SB_EEENS5_IJSB_NSA_ILi0EEESS_EEEEENS5_IJNS4_10UnderscoreESV_SV_EEEEENS4_13SM90_TMA_LOADENS4_14ComposedLayoutINS4_7SwizzleILi3ELi4ELi3EEENS4_18smem_ptr_flag_bitsILi8EEENSP_INS5_IJNSA_ILi8EEENSA_ILi128EEEEEENS5_IJS15_SB_EEEEEEEvNS4_8identityESY_S19_vS1A_EENS_8epilogue10collective6detail29Sm90TmaWarpSpecializedAdapterINS1D_15DefaultEpilogueIaSI_SI_NS1C_6thread17LinearCombinationIaLi1EiiLNS1H_9ScaleType4KindE0ELNS_15FloatRoundStyleE2EaEENS1_15EpilogueDefaultEEEEEvvEEEEvNT_6ParamsE:
	.zero		1664


//--------------------- SYMBOLS --------------------------

	.type		.nv.reservedSmem.offset0,@object
	.size		.nv.reservedSmem.offset0,0x4
	.type		__assertfail,@function
